//
// Generated by NVIDIA NVVM Compiler
//
// Compiler Build ID: CL-36424714
// Cuda compilation tools, release 13.0, V13.0.88
// Based on NVVM 20.0.0
//

.version 9.0
.target sm_100
.address_size 64

	// .globl	my_kernel_kernel0
// _ZZ17my_kernel_kernel0E18PaddedInput_shared has been demoted
// _ZZ17my_kernel_kernel0E18placeholder_shared has been demoted

.visible .entry my_kernel_kernel0(
	.param .u64 .ptr .align 1 my_kernel_kernel0_param_0,
	.param .u64 .ptr .align 1 my_kernel_kernel0_param_1,
	.param .u64 .ptr .align 1 my_kernel_kernel0_param_2,
	.param .u64 .ptr .align 1 my_kernel_kernel0_param_3
)
{
	.reg .pred 	%p<5>;
	.reg .b32 	%r<87>;
	.reg .b32 	%f<663>;
	.reg .b64 	%rd<52>;
	// demoted variable
	.shared .align 4 .b8 _ZZ17my_kernel_kernel0E18PaddedInput_shared[16384];
	// demoted variable
	.shared .align 4 .b8 _ZZ17my_kernel_kernel0E18placeholder_shared[128];
	ld.param.u64 	%rd5, [my_kernel_kernel0_param_0];
	cvta.to.global.u64 	%rd1, %rd5;
	mov.u32 	%r1, %ctaid.x;
	mov.u32 	%r2, %tid.x;
	shl.b32 	%r14, %r2, 1;
	shl.b32 	%r15, %r2, 6;
	shl.b32 	%r16, %r2, 5;
	and.b32  	%r3, %r16, 32640;
	and.b32  	%r4, %r2, 3;
	or.b32  	%r17, %r14, 1;
	and.b32  	%r18, %r15, 896;
	and.b32  	%r19, %r17, 3;
	or.b32  	%r5, %r19, %r18;
	mov.b32 	%r84, 0;
	mov.f32 	%f599, 0f00000000;
	mov.f32 	%f600, %f599;
	mov.f32 	%f601, %f599;
	mov.f32 	%f602, %f599;
	mov.f32 	%f603, %f599;
	mov.f32 	%f604, %f599;
	mov.f32 	%f605, %f599;
	mov.f32 	%f606, %f599;
	mov.f32 	%f607, %f599;
	mov.f32 	%f608, %f599;
	mov.f32 	%f609, %f599;
	mov.f32 	%f610, %f599;
	mov.f32 	%f611, %f599;
	mov.f32 	%f612, %f599;
	mov.f32 	%f613, %f599;
	mov.f32 	%f614, %f599;
	mov.f32 	%f615, %f599;
	mov.f32 	%f616, %f599;
	mov.f32 	%f617, %f599;
	mov.f32 	%f618, %f599;
	mov.f32 	%f619, %f599;
	mov.f32 	%f620, %f599;
	mov.f32 	%f621, %f599;
	mov.f32 	%f622, %f599;
	mov.f32 	%f623, %f599;
	mov.f32 	%f624, %f599;
	mov.f32 	%f625, %f599;
	mov.f32 	%f626, %f599;
	mov.f32 	%f627, %f599;
	mov.f32 	%f628, %f599;
	mov.f32 	%f629, %f599;
	mov.f32 	%f630, %f599;
	mov.f32 	%f631, %f599;
	mov.f32 	%f632, %f599;
	mov.f32 	%f633, %f599;
	mov.f32 	%f634, %f599;
	mov.f32 	%f635, %f599;
	mov.f32 	%f636, %f599;
	mov.f32 	%f637, %f599;
	mov.f32 	%f638, %f599;
	mov.f32 	%f639, %f599;
	mov.f32 	%f640, %f599;
	mov.f32 	%f641, %f599;
	mov.f32 	%f642, %f599;
	mov.f32 	%f643, %f599;
	mov.f32 	%f644, %f599;
	mov.f32 	%f645, %f599;
	mov.f32 	%f646, %f599;
	mov.f32 	%f647, %f599;
	mov.f32 	%f648, %f599;
	mov.f32 	%f649, %f599;
	mov.f32 	%f650, %f599;
	mov.f32 	%f651, %f599;
	mov.f32 	%f652, %f599;
	mov.f32 	%f653, %f599;
	mov.f32 	%f654, %f599;
	mov.f32 	%f655, %f599;
	mov.f32 	%f656, %f599;
	mov.f32 	%f657, %f599;
	mov.f32 	%f658, %f599;
	mov.f32 	%f659, %f599;
	mov.f32 	%f660, %f599;
	mov.f32 	%f661, %f599;
	mov.f32 	%f662, %f599;
$L__BB0_1:
	bar.sync 	0;
	shl.b32 	%r21, %r84, 3;
	shr.u32 	%r22, %r1, 5;
	mul.lo.s32 	%r23, %r22, 212992;
	and.b32  	%r24, %r2, 7;
	or.b32  	%r25, %r23, %r24;
	shr.u32 	%r26, %r2, 3;
	mad.lo.s32 	%r27, %r26, 416, %r25;
	add.s32 	%r7, %r27, %r21;
	mov.b32 	%r85, 0;
$L__BB0_2:
	mad.lo.s32 	%r28, %r85, 1664, %r7;
	mul.wide.u32 	%rd6, %r28, 4;
	add.s64 	%rd7, %rd1, %rd6;
	ld.global.nc.f32 	%f194, [%rd7];
	shl.b32 	%r29, %r85, 5;
	add.s32 	%r30, %r29, %r2;
	shl.b32 	%r31, %r30, 2;
	mov.u32 	%r32, _ZZ17my_kernel_kernel0E18PaddedInput_shared;
	add.s32 	%r33, %r32, %r31;
	st.shared.f32 	[%r33], %f194;
	add.s32 	%r34, %r28, 1664;
	mul.wide.u32 	%rd8, %r34, 4;
	add.s64 	%rd9, %rd1, %rd8;
	ld.global.nc.f32 	%f195, [%rd9];
	st.shared.f32 	[%r33+128], %f195;
	add.s32 	%r35, %r28, 3328;
	mul.wide.u32 	%rd10, %r35, 4;
	add.s64 	%rd11, %rd1, %rd10;
	ld.global.nc.f32 	%f196, [%rd11];
	st.shared.f32 	[%r33+256], %f196;
	add.s32 	%r36, %r28, 4992;
	mul.wide.u32 	%rd12, %r36, 4;
	add.s64 	%rd13, %rd1, %rd12;
	ld.global.nc.f32 	%f197, [%rd13];
	st.shared.f32 	[%r33+384], %f197;
	add.s32 	%r37, %r28, 6656;
	mul.wide.u32 	%rd14, %r37, 4;
	add.s64 	%rd15, %rd1, %rd14;
	ld.global.nc.f32 	%f198, [%rd15];
	st.shared.f32 	[%r33+512], %f198;
	add.s32 	%r38, %r28, 8320;
	mul.wide.u32 	%rd16, %r38, 4;
	add.s64 	%rd17, %rd1, %rd16;
	ld.global.nc.f32 	%f199, [%rd17];
	st.shared.f32 	[%r33+640], %f199;
	add.s32 	%r39, %r28, 9984;
	mul.wide.u32 	%rd18, %r39, 4;
	add.s64 	%rd19, %rd1, %rd18;
	ld.global.nc.f32 	%f200, [%rd19];
	st.shared.f32 	[%r33+768], %f200;
	add.s32 	%r40, %r28, 11648;
	mul.wide.u32 	%rd20, %r40, 4;
	add.s64 	%rd21, %rd1, %rd20;
	ld.global.nc.f32 	%f201, [%rd21];
	st.shared.f32 	[%r33+896], %f201;
	add.s32 	%r41, %r28, 13312;
	mul.wide.u32 	%rd22, %r41, 4;
	add.s64 	%rd23, %rd1, %rd22;
	ld.global.nc.f32 	%f202, [%rd23];
	st.shared.f32 	[%r33+1024], %f202;
	add.s32 	%r42, %r28, 14976;
	mul.wide.u32 	%rd24, %r42, 4;
	add.s64 	%rd25, %rd1, %rd24;
	ld.global.nc.f32 	%f203, [%rd25];
	st.shared.f32 	[%r33+1152], %f203;
	add.s32 	%r43, %r28, 16640;
	mul.wide.u32 	%rd26, %r43, 4;
	add.s64 	%rd27, %rd1, %rd26;
	ld.global.nc.f32 	%f204, [%rd27];
	st.shared.f32 	[%r33+1280], %f204;
	add.s32 	%r44, %r28, 18304;
	mul.wide.u32 	%rd28, %r44, 4;
	add.s64 	%rd29, %rd1, %rd28;
	ld.global.nc.f32 	%f205, [%rd29];
	st.shared.f32 	[%r33+1408], %f205;
	add.s32 	%r45, %r28, 19968;
	mul.wide.u32 	%rd30, %r45, 4;
	add.s64 	%rd31, %rd1, %rd30;
	ld.global.nc.f32 	%f206, [%rd31];
	st.shared.f32 	[%r33+1536], %f206;
	add.s32 	%r46, %r28, 21632;
	mul.wide.u32 	%rd32, %r46, 4;
	add.s64 	%rd33, %rd1, %rd32;
	ld.global.nc.f32 	%f207, [%rd33];
	st.shared.f32 	[%r33+1664], %f207;
	add.s32 	%r47, %r28, 23296;
	mul.wide.u32 	%rd34, %r47, 4;
	add.s64 	%rd35, %rd1, %rd34;
	ld.global.nc.f32 	%f208, [%rd35];
	st.shared.f32 	[%r33+1792], %f208;
	add.s32 	%r48, %r28, 24960;
	mul.wide.u32 	%rd36, %r48, 4;
	add.s64 	%rd37, %rd1, %rd36;
	ld.global.nc.f32 	%f209, [%rd37];
	st.shared.f32 	[%r33+1920], %f209;
	add.s32 	%r85, %r85, 16;
	setp.ne.s32 	%p1, %r85, 128;
	@%p1 bra 	$L__BB0_2;
	setp.gt.u32 	%p2, %r2, 15;
	@%p2 bra 	$L__BB0_5;
	ld.param.u64 	%rd49, [my_kernel_kernel0_param_1];
	shl.b32 	%r49, %r84, 10;
	shl.b32 	%r50, %r1, 2;
	and.b32  	%r51, %r50, 124;
	or.b32  	%r52, %r49, %r51;
	shl.b32 	%r53, %r2, 1;
	and.b32  	%r54, %r53, 2;
	shl.b32 	%r55, %r2, 6;
	and.b32  	%r56, %r55, 896;
	or.b32  	%r57, %r54, %r56;
	or.b32  	%r58, %r52, %r57;
	cvta.to.global.u64 	%rd38, %rd49;
	mul.wide.u32 	%rd39, %r58, 4;
	add.s64 	%rd40, %rd38, %rd39;
	ld.global.nc.f32 	%f210, [%rd40];
	shl.b32 	%r59, %r2, 3;
	mov.u32 	%r60, _ZZ17my_kernel_kernel0E18placeholder_shared;
	add.s32 	%r61, %r60, %r59;
	st.shared.f32 	[%r61], %f210;
	add.s32 	%r62, %r52, %r5;
	mul.wide.u32 	%rd41, %r62, 4;
	add.s64 	%rd42, %rd38, %rd41;
	ld.global.nc.f32 	%f211, [%rd42];
	st.shared.f32 	[%r61+4], %f211;
$L__BB0_5:
	bar.sync 	0;
	mov.b32 	%r86, 0;
$L__BB0_6:
	shl.b32 	%r64, %r86, 1;
	add.s32 	%r65, %r64, %r3;
	shl.b32 	%r66, %r4, 2;
	shl.b32 	%r67, %r86, 5;
	or.b32  	%r68, %r67, %r66;
	mov.u32 	%r69, _ZZ17my_kernel_kernel0E18placeholder_shared;
	add.s32 	%r70, %r69, %r68;
	ld.shared.f32 	%f212, [%r70];
	shl.b32 	%r71, %r65, 2;
	mov.u32 	%r72, _ZZ17my_kernel_kernel0E18PaddedInput_shared;
	add.s32 	%r73, %r72, %r71;
	ld.shared.f32 	%f213, [%r73];
	fma.rn.f32 	%f214, %f213, %f212, %f662;
	ld.shared.f32 	%f215, [%r73+4096];
	fma.rn.f32 	%f216, %f215, %f212, %f630;
	ld.shared.f32 	%f217, [%r73+32];
	fma.rn.f32 	%f218, %f217, %f212, %f661;
	ld.shared.f32 	%f219, [%r73+4128];
	fma.rn.f32 	%f220, %f219, %f212, %f629;
	ld.shared.f32 	%f221, [%r73+64];
	fma.rn.f32 	%f222, %f221, %f212, %f660;
	ld.shared.f32 	%f223, [%r73+4160];
	fma.rn.f32 	%f224, %f223, %f212, %f628;
	ld.shared.f32 	%f225, [%r73+96];
	fma.rn.f32 	%f226, %f225, %f212, %f659;
	ld.shared.f32 	%f227, [%r73+4192];
	fma.rn.f32 	%f228, %f227, %f212, %f627;
	ld.shared.f32 	%f229, [%r73+128];
	fma.rn.f32 	%f230, %f229, %f212, %f658;
	ld.shared.f32 	%f231, [%r73+4224];
	fma.rn.f32 	%f232, %f231, %f212, %f626;
	ld.shared.f32 	%f233, [%r73+160];
	fma.rn.f32 	%f234, %f233, %f212, %f657;
	ld.shared.f32 	%f235, [%r73+4256];
	fma.rn.f32 	%f236, %f235, %f212, %f625;
	ld.shared.f32 	%f237, [%r73+192];
	fma.rn.f32 	%f238, %f237, %f212, %f656;
	ld.shared.f32 	%f239, [%r73+4288];
	fma.rn.f32 	%f240, %f239, %f212, %f624;
	ld.shared.f32 	%f241, [%r73+224];
	fma.rn.f32 	%f242, %f241, %f212, %f655;
	ld.shared.f32 	%f243, [%r73+4320];
	fma.rn.f32 	%f244, %f243, %f212, %f623;
	ld.shared.f32 	%f245, [%r70+16];
	ld.shared.f32 	%f246, [%r73+4];
	fma.rn.f32 	%f662, %f246, %f245, %f214;
	ld.shared.f32 	%f247, [%r73+4100];
	fma.rn.f32 	%f630, %f247, %f245, %f216;
	ld.shared.f32 	%f248, [%r73+36];
	fma.rn.f32 	%f661, %f248, %f245, %f218;
	ld.shared.f32 	%f249, [%r73+4132];
	fma.rn.f32 	%f629, %f249, %f245, %f220;
	ld.shared.f32 	%f250, [%r73+68];
	fma.rn.f32 	%f660, %f250, %f245, %f222;
	ld.shared.f32 	%f251, [%r73+4164];
	fma.rn.f32 	%f628, %f251, %f245, %f224;
	ld.shared.f32 	%f252, [%r73+100];
	fma.rn.f32 	%f659, %f252, %f245, %f226;
	ld.shared.f32 	%f253, [%r73+4196];
	fma.rn.f32 	%f627, %f253, %f245, %f228;
	ld.shared.f32 	%f254, [%r73+132];
	fma.rn.f32 	%f658, %f254, %f245, %f230;
	ld.shared.f32 	%f255, [%r73+4228];
	fma.rn.f32 	%f626, %f255, %f245, %f232;
	ld.shared.f32 	%f256, [%r73+164];
	fma.rn.f32 	%f657, %f256, %f245, %f234;
	ld.shared.f32 	%f257, [%r73+4260];
	fma.rn.f32 	%f625, %f257, %f245, %f236;
	ld.shared.f32 	%f258, [%r73+196];
	fma.rn.f32 	%f656, %f258, %f245, %f238;
	ld.shared.f32 	%f259, [%r73+4292];
	fma.rn.f32 	%f624, %f259, %f245, %f240;
	ld.shared.f32 	%f260, [%r73+228];
	fma.rn.f32 	%f655, %f260, %f245, %f242;
	ld.shared.f32 	%f261, [%r73+4324];
	fma.rn.f32 	%f623, %f261, %f245, %f244;
	ld.shared.f32 	%f262, [%r73+256];
	fma.rn.f32 	%f263, %f262, %f212, %f654;
	ld.shared.f32 	%f264, [%r73+4352];
	fma.rn.f32 	%f265, %f264, %f212, %f622;
	ld.shared.f32 	%f266, [%r73+288];
	fma.rn.f32 	%f267, %f266, %f212, %f653;
	ld.shared.f32 	%f268, [%r73+4384];
	fma.rn.f32 	%f269, %f268, %f212, %f621;
	ld.shared.f32 	%f270, [%r73+320];
	fma.rn.f32 	%f271, %f270, %f212, %f652;
	ld.shared.f32 	%f272, [%r73+4416];
	fma.rn.f32 	%f273, %f272, %f212, %f620;
	ld.shared.f32 	%f274, [%r73+352];
	fma.rn.f32 	%f275, %f274, %f212, %f651;
	ld.shared.f32 	%f276, [%r73+4448];
	fma.rn.f32 	%f277, %f276, %f212, %f619;
	ld.shared.f32 	%f278, [%r73+384];
	fma.rn.f32 	%f279, %f278, %f212, %f650;
	ld.shared.f32 	%f280, [%r73+4480];
	fma.rn.f32 	%f281, %f280, %f212, %f618;
	ld.shared.f32 	%f282, [%r73+416];
	fma.rn.f32 	%f283, %f282, %f212, %f649;
	ld.shared.f32 	%f284, [%r73+4512];
	fma.rn.f32 	%f285, %f284, %f212, %f617;
	ld.shared.f32 	%f286, [%r73+448];
	fma.rn.f32 	%f287, %f286, %f212, %f648;
	ld.shared.f32 	%f288, [%r73+4544];
	fma.rn.f32 	%f289, %f288, %f212, %f616;
	ld.shared.f32 	%f290, [%r73+480];
	fma.rn.f32 	%f291, %f290, %f212, %f647;
	ld.shared.f32 	%f292, [%r73+4576];
	fma.rn.f32 	%f293, %f292, %f212, %f615;
	ld.shared.f32 	%f294, [%r73+260];
	fma.rn.f32 	%f654, %f294, %f245, %f263;
	ld.shared.f32 	%f295, [%r73+4356];
	fma.rn.f32 	%f622, %f295, %f245, %f265;
	ld.shared.f32 	%f296, [%r73+292];
	fma.rn.f32 	%f653, %f296, %f245, %f267;
	ld.shared.f32 	%f297, [%r73+4388];
	fma.rn.f32 	%f621, %f297, %f245, %f269;
	ld.shared.f32 	%f298, [%r73+324];
	fma.rn.f32 	%f652, %f298, %f245, %f271;
	ld.shared.f32 	%f299, [%r73+4420];
	fma.rn.f32 	%f620, %f299, %f245, %f273;
	ld.shared.f32 	%f300, [%r73+356];
	fma.rn.f32 	%f651, %f300, %f245, %f275;
	ld.shared.f32 	%f301, [%r73+4452];
	fma.rn.f32 	%f619, %f301, %f245, %f277;
	ld.shared.f32 	%f302, [%r73+388];
	fma.rn.f32 	%f650, %f302, %f245, %f279;
	ld.shared.f32 	%f303, [%r73+4484];
	fma.rn.f32 	%f618, %f303, %f245, %f281;
	ld.shared.f32 	%f304, [%r73+420];
	fma.rn.f32 	%f649, %f304, %f245, %f283;
	ld.shared.f32 	%f305, [%r73+4516];
	fma.rn.f32 	%f617, %f305, %f245, %f285;
	ld.shared.f32 	%f306, [%r73+452];
	fma.rn.f32 	%f648, %f306, %f245, %f287;
	ld.shared.f32 	%f307, [%r73+4548];
	fma.rn.f32 	%f616, %f307, %f245, %f289;
	ld.shared.f32 	%f308, [%r73+484];
	fma.rn.f32 	%f647, %f308, %f245, %f291;
	ld.shared.f32 	%f309, [%r73+4580];
	fma.rn.f32 	%f615, %f309, %f245, %f293;
	ld.shared.f32 	%f310, [%r73+8192];
	fma.rn.f32 	%f311, %f310, %f212, %f646;
	ld.shared.f32 	%f312, [%r73+12288];
	fma.rn.f32 	%f313, %f312, %f212, %f614;
	ld.shared.f32 	%f314, [%r73+8224];
	fma.rn.f32 	%f315, %f314, %f212, %f645;
	ld.shared.f32 	%f316, [%r73+12320];
	fma.rn.f32 	%f317, %f316, %f212, %f613;
	ld.shared.f32 	%f318, [%r73+8256];
	fma.rn.f32 	%f319, %f318, %f212, %f644;
	ld.shared.f32 	%f320, [%r73+12352];
	fma.rn.f32 	%f321, %f320, %f212, %f612;
	ld.shared.f32 	%f322, [%r73+8288];
	fma.rn.f32 	%f323, %f322, %f212, %f643;
	ld.shared.f32 	%f324, [%r73+12384];
	fma.rn.f32 	%f325, %f324, %f212, %f611;
	ld.shared.f32 	%f326, [%r73+8320];
	fma.rn.f32 	%f327, %f326, %f212, %f642;
	ld.shared.f32 	%f328, [%r73+12416];
	fma.rn.f32 	%f329, %f328, %f212, %f610;
	ld.shared.f32 	%f330, [%r73+8352];
	fma.rn.f32 	%f331, %f330, %f212, %f641;
	ld.shared.f32 	%f332, [%r73+12448];
	fma.rn.f32 	%f333, %f332, %f212, %f609;
	ld.shared.f32 	%f334, [%r73+8384];
	fma.rn.f32 	%f335, %f334, %f212, %f640;
	ld.shared.f32 	%f336, [%r73+12480];
	fma.rn.f32 	%f337, %f336, %f212, %f608;
	ld.shared.f32 	%f338, [%r73+8416];
	fma.rn.f32 	%f339, %f338, %f212, %f639;
	ld.shared.f32 	%f340, [%r73+12512];
	fma.rn.f32 	%f341, %f340, %f212, %f607;
	ld.shared.f32 	%f342, [%r73+8196];
	fma.rn.f32 	%f646, %f342, %f245, %f311;
	ld.shared.f32 	%f343, [%r73+12292];
	fma.rn.f32 	%f614, %f343, %f245, %f313;
	ld.shared.f32 	%f344, [%r73+8228];
	fma.rn.f32 	%f645, %f344, %f245, %f315;
	ld.shared.f32 	%f345, [%r73+12324];
	fma.rn.f32 	%f613, %f345, %f245, %f317;
	ld.shared.f32 	%f346, [%r73+8260];
	fma.rn.f32 	%f644, %f346, %f245, %f319;
	ld.shared.f32 	%f347, [%r73+12356];
	fma.rn.f32 	%f612, %f347, %f245, %f321;
	ld.shared.f32 	%f348, [%r73+8292];
	fma.rn.f32 	%f643, %f348, %f245, %f323;
	ld.shared.f32 	%f349, [%r73+12388];
	fma.rn.f32 	%f611, %f349, %f245, %f325;
	ld.shared.f32 	%f350, [%r73+8324];
	fma.rn.f32 	%f642, %f350, %f245, %f327;
	ld.shared.f32 	%f351, [%r73+12420];
	fma.rn.f32 	%f610, %f351, %f245, %f329;
	ld.shared.f32 	%f352, [%r73+8356];
	fma.rn.f32 	%f641, %f352, %f245, %f331;
	ld.shared.f32 	%f353, [%r73+12452];
	fma.rn.f32 	%f609, %f353, %f245, %f333;
	ld.shared.f32 	%f354, [%r73+8388];
	fma.rn.f32 	%f640, %f354, %f245, %f335;
	ld.shared.f32 	%f355, [%r73+12484];
	fma.rn.f32 	%f608, %f355, %f245, %f337;
	ld.shared.f32 	%f356, [%r73+8420];
	fma.rn.f32 	%f639, %f356, %f245, %f339;
	ld.shared.f32 	%f357, [%r73+12516];
	fma.rn.f32 	%f607, %f357, %f245, %f341;
	ld.shared.f32 	%f358, [%r73+8448];
	fma.rn.f32 	%f359, %f358, %f212, %f638;
	ld.shared.f32 	%f360, [%r73+12544];
	fma.rn.f32 	%f361, %f360, %f212, %f606;
	ld.shared.f32 	%f362, [%r73+8480];
	fma.rn.f32 	%f363, %f362, %f212, %f637;
	ld.shared.f32 	%f364, [%r73+12576];
	fma.rn.f32 	%f365, %f364, %f212, %f605;
	ld.shared.f32 	%f366, [%r73+8512];
	fma.rn.f32 	%f367, %f366, %f212, %f636;
	ld.shared.f32 	%f368, [%r73+12608];
	fma.rn.f32 	%f369, %f368, %f212, %f604;
	ld.shared.f32 	%f370, [%r73+8544];
	fma.rn.f32 	%f371, %f370, %f212, %f635;
	ld.shared.f32 	%f372, [%r73+12640];
	fma.rn.f32 	%f373, %f372, %f212, %f603;
	ld.shared.f32 	%f374, [%r73+8576];
	fma.rn.f32 	%f375, %f374, %f212, %f634;
	ld.shared.f32 	%f376, [%r73+12672];
	fma.rn.f32 	%f377, %f376, %f212, %f602;
	ld.shared.f32 	%f378, [%r73+8608];
	fma.rn.f32 	%f379, %f378, %f212, %f633;
	ld.shared.f32 	%f380, [%r73+12704];
	fma.rn.f32 	%f381, %f380, %f212, %f601;
	ld.shared.f32 	%f382, [%r73+8640];
	fma.rn.f32 	%f383, %f382, %f212, %f632;
	ld.shared.f32 	%f384, [%r73+12736];
	fma.rn.f32 	%f385, %f384, %f212, %f600;
	ld.shared.f32 	%f386, [%r73+8672];
	fma.rn.f32 	%f387, %f386, %f212, %f631;
	ld.shared.f32 	%f388, [%r73+12768];
	fma.rn.f32 	%f389, %f388, %f212, %f599;
	ld.shared.f32 	%f390, [%r73+8452];
	fma.rn.f32 	%f638, %f390, %f245, %f359;
	ld.shared.f32 	%f391, [%r73+12548];
	fma.rn.f32 	%f606, %f391, %f245, %f361;
	ld.shared.f32 	%f392, [%r73+8484];
	fma.rn.f32 	%f637, %f392, %f245, %f363;
	ld.shared.f32 	%f393, [%r73+12580];
	fma.rn.f32 	%f605, %f393, %f245, %f365;
	ld.shared.f32 	%f394, [%r73+8516];
	fma.rn.f32 	%f636, %f394, %f245, %f367;
	ld.shared.f32 	%f395, [%r73+12612];
	fma.rn.f32 	%f604, %f395, %f245, %f369;
	ld.shared.f32 	%f396, [%r73+8548];
	fma.rn.f32 	%f635, %f396, %f245, %f371;
	ld.shared.f32 	%f397, [%r73+12644];
	fma.rn.f32 	%f603, %f397, %f245, %f373;
	ld.shared.f32 	%f398, [%r73+8580];
	fma.rn.f32 	%f634, %f398, %f245, %f375;
	ld.shared.f32 	%f399, [%r73+12676];
	fma.rn.f32 	%f602, %f399, %f245, %f377;
	ld.shared.f32 	%f400, [%r73+8612];
	fma.rn.f32 	%f633, %f400, %f245, %f379;
	ld.shared.f32 	%f401, [%r73+12708];
	fma.rn.f32 	%f601, %f401, %f245, %f381;
	ld.shared.f32 	%f402, [%r73+8644];
	fma.rn.f32 	%f632, %f402, %f245, %f383;
	ld.shared.f32 	%f403, [%r73+12740];
	fma.rn.f32 	%f600, %f403, %f245, %f385;
	ld.shared.f32 	%f404, [%r73+8676];
	fma.rn.f32 	%f631, %f404, %f245, %f387;
	ld.shared.f32 	%f405, [%r73+12772];
	fma.rn.f32 	%f599, %f405, %f245, %f389;
	add.s32 	%r86, %r86, 1;
	setp.ne.s32 	%p3, %r86, 4;
	@%p3 bra 	$L__BB0_6;
	add.s32 	%r84, %r84, 1;
	setp.ne.s32 	%p4, %r84, 52;
	@%p4 bra 	$L__BB0_1;
	ld.param.u64 	%rd51, [my_kernel_kernel0_param_3];
	ld.param.u64 	%rd50, [my_kernel_kernel0_param_2];
	cvta.to.global.u64 	%rd43, %rd50;
	cvta.to.global.u64 	%rd44, %rd51;
	shl.b32 	%r74, %r1, 2;
	and.b32  	%r75, %r74, 124;
	or.b32  	%r76, %r75, %r4;
	mul.wide.u32 	%rd45, %r76, 4;
	add.s64 	%rd46, %rd44, %rd45;
	ld.global.nc.f32 	%f406, [%rd46];
	shl.b32 	%r77, %r1, 11;
	and.b32  	%r78, %r77, 2147418112;
	shl.b32 	%r79, %r2, 9;
	and.b32  	%r80, %r79, 522240;
	or.b32  	%r81, %r78, %r4;
	add.s32 	%r82, %r81, %r80;
	or.b32  	%r83, %r82, %r75;
	add.f32 	%f407, %f662, %f406;
	max.f32 	%f408, %f407, 0f00000000;
	mul.wide.u32 	%rd47, %r83, 4;
	add.s64 	%rd48, %rd43, %rd47;
	st.global.f32 	[%rd48], %f408;
	add.f32 	%f409, %f630, %f406;
	max.f32 	%f410, %f409, 0f00000000;
	st.global.f32 	[%rd48+65536], %f410;
	add.f32 	%f411, %f661, %f406;
	max.f32 	%f412, %f411, 0f00000000;
	st.global.f32 	[%rd48+512], %f412;
	add.f32 	%f413, %f629, %f406;
	max.f32 	%f414, %f413, 0f00000000;
	st.global.f32 	[%rd48+66048], %f414;
	add.f32 	%f415, %f660, %f406;
	max.f32 	%f416, %f415, 0f00000000;
	st.global.f32 	[%rd48+1024], %f416;
	add.f32 	%f417, %f628, %f406;
	max.f32 	%f418, %f417, 0f00000000;
	st.global.f32 	[%rd48+66560], %f418;
	add.f32 	%f419, %f659, %f406;
	max.f32 	%f420, %f419, 0f00000000;
	st.global.f32 	[%rd48+1536], %f420;
	add.f32 	%f421, %f627, %f406;
	max.f32 	%f422, %f421, 0f00000000;
	st.global.f32 	[%rd48+67072], %f422;
	add.f32 	%f423, %f658, %f406;
	max.f32 	%f424, %f423, 0f00000000;
	st.global.f32 	[%rd48+2048], %f424;
	add.f32 	%f425, %f626, %f406;
	max.f32 	%f426, %f425, 0f00000000;
	st.global.f32 	[%rd48+67584], %f426;
	add.f32 	%f427, %f657, %f406;
	max.f32 	%f428, %f427, 0f00000000;
	st.global.f32 	[%rd48+2560], %f428;
	add.f32 	%f429, %f625, %f406;
	max.f32 	%f430, %f429, 0f00000000;
	st.global.f32 	[%rd48+68096], %f430;
	add.f32 	%f431, %f656, %f406;
	max.f32 	%f432, %f431, 0f00000000;
	st.global.f32 	[%rd48+3072], %f432;
	add.f32 	%f433, %f624, %f406;
	max.f32 	%f434, %f433, 0f00000000;
	st.global.f32 	[%rd48+68608], %f434;
	add.f32 	%f435, %f655, %f406;
	max.f32 	%f436, %f435, 0f00000000;
	st.global.f32 	[%rd48+3584], %f436;
	add.f32 	%f437, %f623, %f406;
	max.f32 	%f438, %f437, 0f00000000;
	st.global.f32 	[%rd48+69120], %f438;
	add.f32 	%f439, %f654, %f406;
	max.f32 	%f440, %f439, 0f00000000;
	st.global.f32 	[%rd48+4096], %f440;
	add.f32 	%f441, %f622, %f406;
	max.f32 	%f442, %f441, 0f00000000;
	st.global.f32 	[%rd48+69632], %f442;
	add.f32 	%f443, %f653, %f406;
	max.f32 	%f444, %f443, 0f00000000;
	st.global.f32 	[%rd48+4608], %f444;
	add.f32 	%f445, %f621, %f406;
	max.f32 	%f446, %f445, 0f00000000;
	st.global.f32 	[%rd48+70144], %f446;
	add.f32 	%f447, %f652, %f406;
	max.f32 	%f448, %f447, 0f00000000;
	st.global.f32 	[%rd48+5120], %f448;
	add.f32 	%f449, %f620, %f406;
	max.f32 	%f450, %f449, 0f00000000;
	st.global.f32 	[%rd48+70656], %f450;
	add.f32 	%f451, %f651, %f406;
	max.f32 	%f452, %f451, 0f00000000;
	st.global.f32 	[%rd48+5632], %f452;
	add.f32 	%f453, %f619, %f406;
	max.f32 	%f454, %f453, 0f00000000;
	st.global.f32 	[%rd48+71168], %f454;
	add.f32 	%f455, %f650, %f406;
	max.f32 	%f456, %f455, 0f00000000;
	st.global.f32 	[%rd48+6144], %f456;
	add.f32 	%f457, %f618, %f406;
	max.f32 	%f458, %f457, 0f00000000;
	st.global.f32 	[%rd48+71680], %f458;
	add.f32 	%f459, %f649, %f406;
	max.f32 	%f460, %f459, 0f00000000;
	st.global.f32 	[%rd48+6656], %f460;
	add.f32 	%f461, %f617, %f406;
	max.f32 	%f462, %f461, 0f00000000;
	st.global.f32 	[%rd48+72192], %f462;
	add.f32 	%f463, %f648, %f406;
	max.f32 	%f464, %f463, 0f00000000;
	st.global.f32 	[%rd48+7168], %f464;
	add.f32 	%f465, %f616, %f406;
	max.f32 	%f466, %f465, 0f00000000;
	st.global.f32 	[%rd48+72704], %f466;
	add.f32 	%f467, %f647, %f406;
	max.f32 	%f468, %f467, 0f00000000;
	st.global.f32 	[%rd48+7680], %f468;
	add.f32 	%f469, %f615, %f406;
	max.f32 	%f470, %f469, 0f00000000;
	st.global.f32 	[%rd48+73216], %f470;
	add.f32 	%f471, %f646, %f406;
	max.f32 	%f472, %f471, 0f00000000;
	st.global.f32 	[%rd48+131072], %f472;
	add.f32 	%f473, %f614, %f406;
	max.f32 	%f474, %f473, 0f00000000;
	st.global.f32 	[%rd48+196608], %f474;
	add.f32 	%f475, %f645, %f406;
	max.f32 	%f476, %f475, 0f00000000;
	st.global.f32 	[%rd48+131584], %f476;
	add.f32 	%f477, %f613, %f406;
	max.f32 	%f478, %f477, 0f00000000;
	st.global.f32 	[%rd48+197120], %f478;
	add.f32 	%f479, %f644, %f406;
	max.f32 	%f480, %f479, 0f00000000;
	st.global.f32 	[%rd48+132096], %f480;
	add.f32 	%f481, %f612, %f406;
	max.f32 	%f482, %f481, 0f00000000;
	st.global.f32 	[%rd48+197632], %f482;
	add.f32 	%f483, %f643, %f406;
	max.f32 	%f484, %f483, 0f00000000;
	st.global.f32 	[%rd48+132608], %f484;
	add.f32 	%f485, %f611, %f406;
	max.f32 	%f486, %f485, 0f00000000;
	st.global.f32 	[%rd48+198144], %f486;
	add.f32 	%f487, %f642, %f406;
	max.f32 	%f488, %f487, 0f00000000;
	st.global.f32 	[%rd48+133120], %f488;
	add.f32 	%f489, %f610, %f406;
	max.f32 	%f490, %f489, 0f00000000;
	st.global.f32 	[%rd48+198656], %f490;
	add.f32 	%f491, %f641, %f406;
	max.f32 	%f492, %f491, 0f00000000;
	st.global.f32 	[%rd48+133632], %f492;
	add.f32 	%f493, %f609, %f406;
	max.f32 	%f494, %f493, 0f00000000;
	st.global.f32 	[%rd48+199168], %f494;
	add.f32 	%f495, %f640, %f406;
	max.f32 	%f496, %f495, 0f00000000;
	st.global.f32 	[%rd48+134144], %f496;
	add.f32 	%f497, %f608, %f406;
	max.f32 	%f498, %f497, 0f00000000;
	st.global.f32 	[%rd48+199680], %f498;
	add.f32 	%f499, %f639, %f406;
	max.f32 	%f500, %f499, 0f00000000;
	st.global.f32 	[%rd48+134656], %f500;
	add.f32 	%f501, %f607, %f406;
	max.f32 	%f502, %f501, 0f00000000;
	st.global.f32 	[%rd48+200192], %f502;
	add.f32 	%f503, %f638, %f406;
	max.f32 	%f504, %f503, 0f00000000;
	st.global.f32 	[%rd48+135168], %f504;
	add.f32 	%f505, %f606, %f406;
	max.f32 	%f506, %f505, 0f00000000;
	st.global.f32 	[%rd48+200704], %f506;
	add.f32 	%f507, %f637, %f406;
	max.f32 	%f508, %f507, 0f00000000;
	st.global.f32 	[%rd48+135680], %f508;
	add.f32 	%f509, %f605, %f406;
	max.f32 	%f510, %f509, 0f00000000;
	st.global.f32 	[%rd48+201216], %f510;
	add.f32 	%f511, %f636, %f406;
	max.f32 	%f512, %f511, 0f00000000;
	st.global.f32 	[%rd48+136192], %f512;
	add.f32 	%f513, %f604, %f406;
	max.f32 	%f514, %f513, 0f00000000;
	st.global.f32 	[%rd48+201728], %f514;
	add.f32 	%f515, %f635, %f406;
	max.f32 	%f516, %f515, 0f00000000;
	st.global.f32 	[%rd48+136704], %f516;
	add.f32 	%f517, %f603, %f406;
	max.f32 	%f518, %f517, 0f00000000;
	st.global.f32 	[%rd48+202240], %f518;
	add.f32 	%f519, %f634, %f406;
	max.f32 	%f520, %f519, 0f00000000;
	st.global.f32 	[%rd48+137216], %f520;
	add.f32 	%f521, %f602, %f406;
	max.f32 	%f522, %f521, 0f00000000;
	st.global.f32 	[%rd48+202752], %f522;
	add.f32 	%f523, %f633, %f406;
	max.f32 	%f524, %f523, 0f00000000;
	st.global.f32 	[%rd48+137728], %f524;
	add.f32 	%f525, %f601, %f406;
	max.f32 	%f526, %f525, 0f00000000;
	st.global.f32 	[%rd48+203264], %f526;
	add.f32 	%f527, %f632, %f406;
	max.f32 	%f528, %f527, 0f00000000;
	st.global.f32 	[%rd48+138240], %f528;
	add.f32 	%f529, %f600, %f406;
	max.f32 	%f530, %f529, 0f00000000;
	st.global.f32 	[%rd48+203776], %f530;
	add.f32 	%f531, %f631, %f406;
	max.f32 	%f532, %f531, 0f00000000;
	st.global.f32 	[%rd48+138752], %f532;
	add.f32 	%f533, %f599, %f406;
	max.f32 	%f534, %f533, 0f00000000;
	st.global.f32 	[%rd48+204288], %f534;
	ret;

}


// ===== COMPILED SASS (sm_100) =====

	.target	sm_100

	.elftype	@"ET_EXEC"


//--------------------- .note.nv.tkinfo           --------------------------
	.section	.note.nv.tkinfo,"",@"SHT_NOTE"
	.sectionflags	@"SHF_NOTE_NV_TKINFO"
	.tkinfo
        /*0018*/ 	.word	0x00000002
        /*0030*/ 	.string	""
        /*0030*/ 	.string	"ptxas"
        /*0030*/ 	.string	"Cuda compilation tools, release 13.0, V13.0.88"
        /*0030*/ 	.string	"Build cuda_13.0.r13.0/compiler.36424714_0"
        /*0030*/ 	.string	"-arch sm_100 -m 64 "



//--------------------- .note.nv.cuinfo           --------------------------
	.section	.note.nv.cuinfo,"",@"SHT_NOTE"
	.sectionflags	@"SHF_NOTE_NV_CUINFO"
        /*0018*/ 	.short	0x0002
        /*001a*/ 	.short	0x0064
        /*001c*/ 	.short	0x0082
	.zero		2


//--------------------- .nv.info                  --------------------------
	.section	.nv.info,"",@"SHT_CUDA_INFO"
	.align	4


	//----- nvinfo : EIATTR_REGCOUNT
	.align		4
        /*0000*/ 	.byte	0x04, 0x2f
        /*0002*/ 	.short	(.L_1 - .L_0)
	.align		4
.L_0:
        /*0004*/ 	.word	index@(my_kernel_kernel0)
        /*0008*/ 	.word	0x00000060


	//----- nvinfo : EIATTR_FRAME_SIZE
	.align		4
.L_1:
        /*000c*/ 	.byte	0x04, 0x11
        /*000e*/ 	.short	(.L_3 - .L_2)
	.align		4
.L_2:
        /*0010*/ 	.word	index@(my_kernel_kernel0)
        /*0014*/ 	.word	0x00000000


	//----- nvinfo : EIATTR_MIN_STACK_SIZE
	.align		4
.L_3:
        /*0018*/ 	.byte	0x04, 0x12
        /*001a*/ 	.short	(.L_5 - .L_4)
	.align		4
.L_4:
        /*001c*/ 	.word	index@(my_kernel_kernel0)
        /*0020*/ 	.word	0x00000000
.L_5:


//--------------------- .nv.compat                --------------------------
	.section	.nv.compat,"",@"SHT_CUDA_COMPAT_INFO"
	.align	4
        /*0000*/ 	.byte	0x02, 0x09, 0x00, 0x00, 0x02, 0x02, 0x01, 0x00, 0x02, 0x05, 0x05, 0x00, 0x03, 0x07, 0x01, 0x01
        /*0010*/ 	.byte	0x02, 0x03, 0x00, 0x00, 0x02, 0x06, 0x01, 0x00, 0x04, 0x0b, 0x08, 0x00, 0x09, 0x00, 0x00, 0x00
        /*0020*/ 	.byte	0x00, 0x00, 0x00, 0x00


//--------------------- .nv.info.my_kernel_kernel0 --------------------------
	.section	.nv.info.my_kernel_kernel0,"",@"SHT_CUDA_INFO"
	.sectionflags	@""
	.align	4


	//----- nvinfo : EIATTR_CUDA_API_VERSION
	.align		4
        /*0000*/ 	.byte	0x04, 0x37
        /*0002*/ 	.short	(.L_7 - .L_6)
.L_6:
        /*0004*/ 	.word	0x00000082


	//----- nvinfo : EIATTR_KPARAM_INFO
	.align		4
.L_7:
        /*0008*/ 	.byte	0x04, 0x17
        /*000a*/ 	.short	(.L_9 - .L_8)
.L_8:
        /*000c*/ 	.word	0x00000000
        /*0010*/ 	.short	0x0003
        /*0012*/ 	.short	0x0018
        /*0014*/ 	.byte	0x00, 0xf5, 0x21, 0x00


	//----- nvinfo : EIATTR_KPARAM_INFO
	.align		4
.L_9:
        /*0018*/ 	.byte	0x04, 0x17
        /*001a*/ 	.short	(.L_11 - .L_10)
.L_10:
        /*001c*/ 	.word	0x00000000
        /*0020*/ 	.short	0x0002
        /*0022*/ 	.short	0x0010
        /*0024*/ 	.byte	0x00, 0xf5, 0x21, 0x00


	//----- nvinfo : EIATTR_KPARAM_INFO
	.align		4
.L_11:
        /*0028*/ 	.byte	0x04, 0x17
        /*002a*/ 	.short	(.L_13 - .L_12)
.L_12:
        /*002c*/ 	.word	0x00000000
        /*0030*/ 	.short	0x0001
        /*0032*/ 	.short	0x0008
        /*0034*/ 	.byte	0x00, 0xf5, 0x21, 0x00


	//----- nvinfo : EIATTR_KPARAM_INFO
	.align		4
.L_13:
        /*0038*/ 	.byte	0x04, 0x17
        /*003a*/ 	.short	(.L_15 - .L_14)
.L_14:
        /*003c*/ 	.word	0x00000000
        /*0040*/ 	.short	0x0000
        /*0042*/ 	.short	0x0000
        /*0044*/ 	.byte	0x00, 0xf5, 0x21, 0x00


	//----- nvinfo : EIATTR_SPARSE_MMA_MASK
	.align		4
.L_15:
        /*0048*/ 	.byte	0x03, 0x50
        /*004a*/ 	.short	0x0000


	//----- nvinfo : EIATTR_MAXREG_COUNT
	.align		4
        /*004c*/ 	.byte	0x03, 0x1b
        /*004e*/ 	.short	0x00ff


	//----- nvinfo : EIATTR_NUM_BARRIERS
	.align		4
        /*0050*/ 	.byte	0x02, 0x4c
        /*0052*/ 	.byte	0x01
	.zero		1


	//----- nvinfo : EIATTR_MERCURY_ISA_VERSION
	.align		4
        /*0054*/ 	.byte	0x03, 0x5f
        /*0056*/ 	.short	0x0101


	//----- nvinfo : EIATTR_VRC_CTA_INIT_COUNT
	.align		4
        /*0058*/ 	.byte	0x02, 0x4a
	.zero		1
	.zero		1


	//----- nvinfo : EIATTR_EXIT_INSTR_OFFSETS
	.align		4
        /*005c*/ 	.byte	0x04, 0x1c
        /*005e*/ 	.short	(.L_17 - .L_16)


	//   ....[0]....
.L_16:
        /*0060*/ 	.word	0x00002350


	//----- nvinfo : EIATTR_CRS_STACK_SIZE
	.align		4
.L_17:
        /*0064*/ 	.byte	0x04, 0x1e
        /*0066*/ 	.short	(.L_19 - .L_18)
.L_18:
        /*0068*/ 	.word	0x00000000


	//----- nvinfo : EIATTR_CBANK_PARAM_SIZE
	.align		4
.L_19:
        /*006c*/ 	.byte	0x03, 0x19
        /*006e*/ 	.short	0x0020


	//----- nvinfo : EIATTR_PARAM_CBANK
	.align		4
        /*0070*/ 	.byte	0x04, 0x0a
        /*0072*/ 	.short	(.L_21 - .L_20)
	.align		4
.L_20:
        /*0074*/ 	.word	index@(.nv.constant0.my_kernel_kernel0)
        /*0078*/ 	.short	0x0380
        /*007a*/ 	.short	0x0020


	//----- nvinfo : EIATTR_SW_WAR
	.align		4
.L_21:
        /*007c*/ 	.byte	0x04, 0x36
        /*007e*/ 	.short	(.L_23 - .L_22)
.L_22:
        /*0080*/ 	.word	0x00000008
.L_23:


//--------------------- .nv.callgraph             --------------------------
	.section	.nv.callgraph,"",@"SHT_CUDA_CALLGRAPH"
	.align	4
	.sectionentsize	8
	.align		4
        /*0000*/ 	.word	0x00000000
	.align		4
        /*0004*/ 	.word	0xffffffff
	.align		4
        /*0008*/ 	.word	0x00000000
	.align		4
        /*000c*/ 	.word	0xfffffffe
	.align		4
        /*0010*/ 	.word	0x00000000
	.align		4
        /*0014*/ 	.word	0xfffffffd
	.align		4
        /*0018*/ 	.word	0x00000000
	.align		4
        /*001c*/ 	.word	0xfffffffc


//--------------------- .text.my_kernel_kernel0   --------------------------
	.section	.text.my_kernel_kernel0,"ax",@progbits
	.align	128
        .global         my_kernel_kernel0
        .type           my_kernel_kernel0,@function
        .size           my_kernel_kernel0,(.L_x_6 - my_kernel_kernel0)
        .other          my_kernel_kernel0,@"STO_CUDA_ENTRY STV_DEFAULT"
my_kernel_kernel0:
.text.my_kernel_kernel0:
[----:B------:R-:W-:Y:S01]  /*0000*/  LDC R1, c[0x0][0x37c] ;  /* 0x0000df00ff017b82 */ /* 0x000fe20000000800 */
[----:B------:R-:W0:Y:S01]  /*0010*/  S2R R0, SR_TID.X ;  /* 0x0000000000007919 */ /* 0x000e220000002100 */
[----:B------:R-:W-:Y:S01]  /*0020*/  HFMA2 R93, -RZ, RZ, 0, 0 ;  /* 0x00000000ff5d7431 */ /* 0x000fe200000001ff */
[----:B------:R-:W-:Y:S01]  /*0030*/  CS2R R58, SRZ ;  /* 0x00000000003a7805 */ /* 0x000fe2000001ff00 */
[----:B------:R-:W-:Y:S01]  /*0040*/  HFMA2 R71, -RZ, RZ, 0, 0 ;  /* 0x00000000ff477431 */ /* 0x000fe200000001ff */
[----:B------:R-:W-:Y:S01]  /*0050*/  CS2R R56, SRZ ;  /* 0x0000000000387805 */ /* 0x000fe2000001ff00 */
[----:B------:R-:W-:Y:S01]  /*0060*/  HFMA2 R61, -RZ, RZ, 0, 0 ;  /* 0x00000000ff3d7431 */ /* 0x000fe200000001ff */
[----:B------:R-:W-:Y:S01]  /*0070*/  CS2R R54, SRZ ;  /* 0x0000000000367805 */ /* 0x000fe2000001ff00 */
[----:B------:R-:W-:Y:S01]  /*0080*/  HFMA2 R65, -RZ, RZ, 0, 0 ;  /* 0x00000000ff417431 */ /* 0x000fe200000001ff */
[----:B------:R-:W-:Y:S01]  /*0090*/  CS2R R52, SRZ ;  /* 0x0000000000347805 */ /* 0x000fe2000001ff00 */
[----:B------:R-:W-:Y:S01]  /*00a0*/  HFMA2 R69, -RZ, RZ, 0, 0 ;  /* 0x00000000ff457431 */ /* 0x000fe200000001ff */
[----:B------:R-:W-:-:S02]  /*00b0*/  CS2R R50, SRZ ;  /* 0x0000000000327805 */ /* 0x000fc4000001ff00 */
[----:B------:R-:W-:Y:S02]  /*00c0*/  CS2R R48, SRZ ;  /* 0x0000000000307805 */ /* 0x000fe4000001ff00 */
[----:B------:R-:W-:Y:S02]  /*00d0*/  CS2R R46, SRZ ;  /* 0x00000000002e7805 */ /* 0x000fe4000001ff00 */
[----:B------:R-:W-:Y:S02]  /*00e0*/  CS2R R44, SRZ ;  /* 0x00000000002c7805 */ /* 0x000fe4000001ff00 */
[----:B------:R-:W-:Y:S02]  /*00f0*/  CS2R R42, SRZ ;  /* 0x00000000002a7805 */ /* 0x000fe4000001ff00 */
[----:B------:R-:W-:Y:S02]  /*0100*/  CS2R R40, SRZ ;  /* 0x0000000000287805 */ /* 0x000fe4000001ff00 */
        /* <DEDUP_REMOVED lines=16> */
[C---:B0-----:R-:W-:Y:S02]  /*0210*/  LEA R2, R0.reuse, 0x1, 0x1 ;  /* 0x0000000100027811 */ /* 0x041fe400078e08ff */
[----:B------:R-:W-:Y:S02]  /*0220*/  CS2R R6, SRZ ;  /* 0x0000000000067805 */ /* 0x000fe4000001ff00 */
[----:B------:R-:W-:-:S02]  /*0230*/  SHF.L.U32 R60, R0, 0x6, RZ ;  /* 0x00000006003c7819 */ /* 0x000fc400000006ff */
[----:B------:R-:W-:Y:S02]  /*0240*/  CS2R R4, SRZ ;  /* 0x0000000000047805 */ /* 0x000fe4000001ff00 */
[----:B------:R-:W-:Y:S01]  /*0250*/  LOP3.LUT R3, R2, 0x3, RZ, 0xc0, !PT ;  /* 0x0000000302037812 */ /* 0x000fe200078ec0ff */
[----:B------:R-:W0:Y:S01]  /*0260*/  LDCU.64 UR8, c[0x0][0x358] ;  /* 0x00006b00ff0877ac */ /* 0x000e220008000a00 */
[----:B------:R-:W1:Y:S01]  /*0270*/  S2R R2, SR_CTAID.X ;  /* 0x0000000000027919 */ /* 0x000e620000002500 */
[----:B------:R-:W-:Y:S02]  /*0280*/  SHF.L.U32 R64, R0, 0x5, RZ ;  /* 0x0000000500407819 */ /* 0x000fe400000006ff */
[----:B------:R-:W-:Y:S02]  /*0290*/  LOP3.LUT R60, R3, 0x380, R60, 0xf8, !PT ;  /* 0x00000380033c7812 */ /* 0x000fe400078ef83c */
[----:B------:R-:W-:Y:S02]  /*02a0*/  MOV R91, RZ ;  /* 0x000000ff005b7202 */ /* 0x000fe40000000f00 */
[----:B------:R-:W-:-:S02]  /*02b0*/  MOV R3, RZ ;  /* 0x000000ff00037202 */ /* 0x000fc40000000f00 */
[----:B------:R-:W-:Y:S02]  /*02c0*/  MOV R63, RZ ;  /* 0x000000ff003f7202 */ /* 0x000fe40000000f00 */
[----:B------:R-:W-:Y:S02]  /*02d0*/  MOV R67, RZ ;  /* 0x000000ff00437202 */ /* 0x000fe40000000f00 */
[----:B------:R-:W-:Y:S02]  /*02e0*/  LOP3.LUT R62, R0, 0x3, RZ, 0xc0, !PT ;  /* 0x00000003003e7812 */ /* 0x000fe400078ec0ff */
[----:B------:R-:W-:-:S07]  /*02f0*/  LOP3.LUT R64, R64, 0x7f80, RZ, 0xc0, !PT ;  /* 0x00007f8040407812 */ /* 0x000fce00078ec0ff */
.L_x_4:
[----:B------:R-:W2:Y:S08]  /*0300*/  S2UR UR6, SR_CgaCtaId ;  /* 0x00000000000679c3 */ /* 0x000eb00000008800 */
[----:B------:R-:W-:Y:S01]  /*0310*/  BAR.SYNC.DEFER_BLOCKING 0x0 ;  /* 0x0000000000007b1d */ /* 0x000fe20000010000 */
[----:B-1----:R-:W-:Y:S02]  /*0320*/  SHF.R.U32.HI R66, RZ, 0x5, R2 ;  /* 0x00000005ff427819 */ /* 0x002fe40000011602 */
[----:B------:R-:W-:-:S02]  /*0330*/  LOP3.LUT R73, R0, 0x7, RZ, 0xc0, !PT ;  /* 0x0000000700497812 */ /* 0x000fc400078ec0ff */
[----:B------:R-:W-:Y:S01]  /*0340*/  SHF.R.U32.HI R75, RZ, 0x3, R0 ;  /* 0x00000003ff4b7819 */ /* 0x000fe20000011600 */
[----:B------:R-:W-:Y:S01]  /*0350*/  UMOV UR4, 0x400 ;  /* 0x0000040000047882 */ /* 0x000fe20000000000 */
[----:B------:R-:W-:Y:S01]  /*0360*/  MOV R83, RZ ;  /* 0x000000ff00537202 */ /* 0x000fe20000000f00 */
[----:B------:R-:W-:-:S04]  /*0370*/  IMAD R66, R66, 0x34000, R73 ;  /* 0x0003400042427824 */ /* 0x000fc800078e0249 */
[----:B------:R-:W-:-:S05]  /*0380*/  IMAD R75, R75, 0x1a0, R66 ;  /* 0x000001a04b4b7824 */ /* 0x000fca00078e0242 */
[----:B------:R-:W-:Y:S01]  /*0390*/  LEA R66, R58, R75, 0x3 ;  /* 0x0000004b3a427211 */ /* 0x000fe200078e18ff */
[----:B--2---:R-:W-:-:S12]  /*03a0*/  ULEA UR7, UR6, UR4, 0x18 ;  /* 0x0000000406077291 */ /* 0x004fd8000f8ec0ff */
.L_x_0:
[----:B-1----:R-:W1:Y:S01]  /*03b0*/  LDC.64 R72, c[0x0][0x380] ;  /* 0x0000e000ff487b82 */ /* 0x002e620000000a00 */
[----:B------:R-:W-:-:S05]  /*03c0*/  IMAD R87, R83, 0x680, R66 ;  /* 0x0000068053577824 */ /* 0x000fca00078e0242 */
[C---:B------:R-:W-:Y:S02]  /*03d0*/  IADD3 R85, PT, PT, R87.reuse, 0x680, RZ ;  /* 0x0000068057557810 */ /* 0x040fe40007ffe0ff */
[----:B------:R-:W-:-:S03]  /*03e0*/  IADD3 R79, PT, PT, R87, 0xd00, RZ ;  /* 0x00000d00574f7810 */ /* 0x000fc60007ffe0ff */
[----:B-1----:R-:W-:-:S04]  /*03f0*/  IMAD.WIDE.U32 R84, R85, 0x4, R72 ;  /* 0x0000000455547825 */ /* 0x002fc800078e0048 */
[--C-:B------:R-:W-:Y:S02]  /*0400*/  IMAD.WIDE.U32 R74, R87, 0x4, R72.reuse ;  /* 0x00000004574a7825 */ /* 0x100fe400078e0048 */
[----:B0-----:R-:W2:Y:S02]  /*0410*/  LDG.E.CONSTANT R84, desc[UR8][R84.64] ;  /* 0x0000000854547981 */ /* 0x001ea4000c1e9900 */
[----:B------:R-:W-:Y:S02]  /*0420*/  IMAD.WIDE.U32 R78, R79, 0x4, R72 ;  /* 0x000000044f4e7825 */ /* 0x000fe400078e0048 */
[----:B------:R-:W3:Y:S04]  /*0430*/  LDG.E.CONSTANT R86, desc[UR8][R74.64] ;  /* 0x000000084a567981 */ /* 0x000ee8000c1e9900 */
[----:B------:R0:W4:Y:S01]  /*0440*/  LDG.E.CONSTANT R92, desc[UR8][R78.64] ;  /* 0x000000084e5c7981 */ /* 0x000122000c1e9900 */
[----:B------:R-:W-:-:S02]  /*0450*/  IADD3 R81, PT, PT, R87, 0x1380, RZ ;  /* 0x0000138057517810 */ /* 0x000fc40007ffe0ff */
[C---:B------:R-:W-:Y:S02]  /*0460*/  IADD3 R77, PT, PT, R87.reuse, 0x1a00, RZ ;  /* 0x00001a00574d7810 */ /* 0x040fe40007ffe0ff */
[----:B------:R-:W-:Y:S01]  /*0470*/  IADD3 R89, PT, PT, R87, 0x2080, RZ ;  /* 0x0000208057597810 */ /* 0x000fe20007ffe0ff */
[----:B------:R-:W-:Y:S01]  /*0480*/  IMAD.WIDE.U32 R80, R81, 0x4, R72 ;  /* 0x0000000451507825 */ /* 0x000fe200078e0048 */
[----:B------:R-:W-:-:S03]  /*0490*/  LEA R82, R83, R0, 0x5 ;  /* 0x0000000053527211 */ /* 0x000fc600078e28ff */
[--C-:B------:R-:W-:Y:S01]  /*04a0*/  IMAD.WIDE.U32 R76, R77, 0x4, R72.reuse ;  /* 0x000000044d4c7825 */ /* 0x100fe200078e0048 */
[----:B------:R1:W5:Y:S01]  /*04b0*/  LDG.E.CONSTANT R68, desc[UR8][R80.64] ;  /* 0x0000000850447981 */ /* 0x000362000c1e9900 */
[----:B0-----:R-:W-:Y:S02]  /*04c0*/  IADD3 R79, PT, PT, R87, 0x2700, RZ ;  /* 0x00002700574f7810 */ /* 0x001fe40007ffe0ff */
[----:B------:R-:W-:Y:S01]  /*04d0*/  IMAD.WIDE.U32 R74, R89, 0x4, R72 ;  /* 0x00000004594a7825 */ /* 0x000fe200078e0048 */
[----:B------:R0:W5:Y:S01]  /*04e0*/  LDG.E.CONSTANT R70, desc[UR8][R76.64] ;  /* 0x000000084c467981 */ /* 0x000162000c1e9900 */
[C---:B------:R-:W-:Y:S02]  /*04f0*/  IADD3 R89, PT, PT, R87.reuse, 0x2d80, RZ ;  /* 0x00002d8057597810 */ /* 0x040fe40007ffe0ff */
[----:B------:R-:W-:Y:S02]  /*0500*/  LEA R85, R82, UR7, 0x2 ;  /* 0x0000000752557c11 */ /* 0x000fe4000f8e10ff */
[----:B------:R0:W5:Y:S01]  /*0510*/  LDG.E.CONSTANT R82, desc[UR8][R74.64] ;  /* 0x000000084a527981 */ /* 0x000162000c1e9900 */
[----:B-1----:R-:W-:-:S02]  /*0520*/  IADD3 R81, PT, PT, R87, 0x3a80, RZ ;  /* 0x00003a8057517810 */ /* 0x002fc40007ffe0ff */
[----:B0-----:R-:W-:Y:S01]  /*0530*/  IADD3 R77, PT, PT, R87, 0x3400, RZ ;  /* 0x00003400574d7810 */ /* 0x001fe20007ffe0ff */
[----:B------:R-:W-:-:S04]  /*0540*/  IMAD.WIDE.U32 R88, R89, 0x4, R72 ;  /* 0x0000000459587825 */ /* 0x000fc800078e0048 */
[--C-:B------:R-:W-:Y:S01]  /*0550*/  IMAD.WIDE.U32 R74, R81, 0x4, R72.reuse ;  /* 0x00000004514a7825 */ /* 0x100fe200078e0048 */
[----:B------:R-:W-:Y:S01]  /*0560*/  IADD3 R81, PT, PT, R87, 0x4100, RZ ;  /* 0x0000410057517810 */ /* 0x000fe20007ffe0ff */
[----:B------:R0:W5:Y:S02]  /*0570*/  LDG.E.CONSTANT R88, desc[UR8][R88.64] ;  /* 0x0000000858587981 */ /* 0x000164000c1e9900 */
[----:B------:R-:W-:-:S04]  /*0580*/  IMAD.WIDE.U32 R78, R79, 0x4, R72 ;  /* 0x000000044f4e7825 */ /* 0x000fc800078e0048 */
[----:B------:R-:W-:Y:S01]  /*0590*/  IMAD.WIDE.U32 R76, R77, 0x4, R72 ;  /* 0x000000044d4c7825 */ /* 0x000fe200078e0048 */
[----:B------:R1:W5:Y:S01]  /*05a0*/  LDG.E.CONSTANT R90, desc[UR8][R78.64] ;  /* 0x000000084e5a7981 */ /* 0x000362000c1e9900 */
[C---:B0-----:R-:W-:Y:S02]  /*05b0*/  IADD3 R89, PT, PT, R87.reuse, 0x5b00, RZ ;  /* 0x00005b0057597810 */ /* 0x041fe40007ffe0ff */
[----:B-1----:R-:W-:-:S05]  /*05c0*/  IADD3 R79, PT, PT, R87, 0x4e00, RZ ;  /* 0x00004e00574f7810 */ /* 0x002fca0007ffe0ff */
[----:B------:R-:W-:-:S06]  /*05d0*/  IMAD.WIDE.U32 R78, R79, 0x4, R72 ;  /* 0x000000044f4e7825 */ /* 0x000fcc00078e0048 */
[----:B------:R-:W5:Y:S04]  /*05e0*/  LDG.E.CONSTANT R78, desc[UR8][R78.64] ;  /* 0x000000084e4e7981 */ /* 0x000f68000c1e9900 */
[----:B--2---:R0:W-:Y:S04]  /*05f0*/  STS [R85+0x80], R84 ;  /* 0x0000805455007388 */ /* 0x0041e80000000800 */
[----:B---3--:R1:W-:Y:S04]  /*0600*/  STS [R85], R86 ;  /* 0x0000005655007388 */ /* 0x0083e80000000800 */
[----:B0-----:R0:W2:Y:S04]  /*0610*/  LDG.E.CONSTANT R84, desc[UR8][R74.64] ;  /* 0x000000084a547981 */ /* 0x0010a8000c1e9900 */
[----:B-1----:R1:W3:Y:S01]  /*0620*/  LDG.E.CONSTANT R86, desc[UR8][R76.64] ;  /* 0x000000084c567981 */ /* 0x0022e2000c1e9900 */
[----:B0-----:R-:W-:Y:S01]  /*0630*/  IMAD.WIDE.U32 R74, R81, 0x4, R72 ;  /* 0x00000004514a7825 */ /* 0x001fe200078e0048 */
[----:B------:R-:W-:-:S02]  /*0640*/  IADD3 R81, PT, PT, R87, 0x4780, RZ ;  /* 0x0000478057517810 */ /* 0x000fc40007ffe0ff */
[C---:B-1----:R-:W-:Y:S02]  /*0650*/  IADD3 R77, PT, PT, R87.reuse, 0x5480, RZ ;  /* 0x00005480574d7810 */ /* 0x042fe40007ffe0ff */
[----:B------:R-:W-:Y:S01]  /*0660*/  IADD3 R87, PT, PT, R87, 0x6180, RZ ;  /* 0x0000618057577810 */ /* 0x000fe20007ffe0ff */
[----:B----4-:R0:W-:Y:S01]  /*0670*/  STS [R85+0x100], R92 ;  /* 0x0001005c55007388 */ /* 0x0101e20000000800 */
[----:B------:R-:W-:-:S04]  /*0680*/  IMAD.WIDE.U32 R80, R81, 0x4, R72 ;  /* 0x0000000451507825 */ /* 0x000fc800078e0048 */
[--C-:B------:R-:W-:Y:S02]  /*0690*/  IMAD.WIDE.U32 R76, R77, 0x4, R72.reuse ;  /* 0x000000044d4c7825 */ /* 0x100fe400078e0048 */
[----:B------:R-:W4:Y:S04]  /*06a0*/  LDG.E.CONSTANT R80, desc[UR8][R80.64] ;  /* 0x0000000850507981 */ /* 0x000f28000c1e9900 */
[----:B0-----:R0:W4:Y:S04]  /*06b0*/  LDG.E.CONSTANT R92, desc[UR8][R74.64] ;  /* 0x000000084a5c7981 */ /* 0x001128000c1e9900 */
[----:B------:R-:W4:Y:S01]  /*06c0*/  LDG.E.CONSTANT R76, desc[UR8][R76.64] ;  /* 0x000000084c4c7981 */ /* 0x000f22000c1e9900 */
[----:B0-----:R-:W-:-:S04]  /*06d0*/  IMAD.WIDE.U32 R74, R89, 0x4, R72 ;  /* 0x00000004594a7825 */ /* 0x001fc800078e0048 */
[----:B------:R-:W-:Y:S02]  /*06e0*/  IMAD.WIDE.U32 R72, R87, 0x4, R72 ;  /* 0x0000000457487825 */ /* 0x000fe400078e0048 */
[----:B------:R-:W4:Y:S04]  /*06f0*/  LDG.E.CONSTANT R74, desc[UR8][R74.64] ;  /* 0x000000084a4a7981 */ /* 0x000f28000c1e9900 */
[----:B------:R-:W4:Y:S01]  /*0700*/  LDG.E.CONSTANT R72, desc[UR8][R72.64] ;  /* 0x0000000848487981 */ /* 0x000f22000c1e9900 */
[----:B------:R-:W-:-:S03]  /*0710*/  IADD3 R83, PT, PT, R83, 0x10, RZ ;  /* 0x0000001053537810 */ /* 0x000fc60007ffe0ff */
[----:B-----5:R1:W-:Y:S04]  /*0720*/  STS [R85+0x180], R68 ;  /* 0x0001804455007388 */ /* 0x0203e80000000800 */
[----:B------:R1:W-:Y:S04]  /*0730*/  STS [R85+0x200], R70 ;  /* 0x0002004655007388 */ /* 0x0003e80000000800 */
[----:B------:R1:W-:Y:S04]  /*0740*/  STS [R85+0x280], R82 ;  /* 0x0002805255007388 */ /* 0x0003e80000000800 */
[----:B------:R1:W-:Y:S04]  /*0750*/  STS [R85+0x300], R90 ;  /* 0x0003005a55007388 */ /* 0x0003e80000000800 */
[----:B------:R1:W-:Y:S04]  /*0760*/  STS [R85+0x380], R88 ;  /* 0x0003805855007388 */ /* 0x0003e80000000800 */
[----:B------:R1:W-:Y:S01]  /*0770*/  STS [R85+0x600], R78 ;  /* 0x0006004e55007388 */ /* 0x0003e20000000800 */
[----:B------:R-:W-:-:S03]  /*0780*/  ISETP.NE.AND P0, PT, R83, 0x80, PT ;  /* 0x000000805300780c */ /* 0x000fc60003f05270 */
[----:B--2---:R1:W-:Y:S04]  /*0790*/  STS [R85+0x480], R84 ;  /* 0x0004805455007388 */ /* 0x0043e80000000800 */
[----:B---3--:R1:W-:Y:S04]  /*07a0*/  STS [R85+0x400], R86 ;  /* 0x0004005655007388 */ /* 0x0083e80000000800 */
[----:B----4-:R1:W-:Y:S04]  /*07b0*/  STS [R85+0x580], R80 ;  /* 0x0005805055007388 */ /* 0x0103e80000000800 */
[----:B------:R1:W-:Y:S04]  /*07c0*/  STS [R85+0x500], R92 ;  /* 0x0005005c55007388 */ /* 0x0003e80000000800 */
[----:B------:R1:W-:Y:S04]  /*07d0*/  STS [R85+0x680], R76 ;  /* 0x0006804c55007388 */ /* 0x0003e80000000800 */
[----:B------:R1:W-:Y:S04]  /*07e0*/  STS [R85+0x700], R74 ;  /* 0x0007004a55007388 */ /* 0x0003e80000000800 */
[----:B------:R1:W-:Y:S01]  /*07f0*/  STS [R85+0x780], R72 ;  /* 0x0007804855007388 */ /* 0x0003e20000000800 */
[----:B------:R-:W-:Y:S05]  /*0800*/  @P0 BRA `(.L_x_0) ;  /* 0xfffffff800e80947 */ /* 0x000fea000383ffff */
[----:B------:R-:W-:Y:S01]  /*0810*/  ISETP.GT.U32.AND P0, PT, R0, 0xf, PT ;  /* 0x0000000f0000780c */ /* 0x000fe20003f04070 */
[----:B------:R-:W-:-:S12]  /*0820*/  BSSY.RECONVERGENT B0, `(.L_x_1) ;  /* 0x0000014000007945 */ /* 0x000fd80003800200 */
[----:B------:R-:W-:Y:S05]  /*0830*/  @P0 BRA `(.L_x_2) ;  /* 0x0000000000480947 */ /* 0x000fea0003800000 */
[----:B-1----:R-:W0:Y:S01]  /*0840*/  LDC.64 R74, c[0x0][0x388] ;  /* 0x0000e200ff4a7b82 */ /* 0x002e220000000a00 */
[----:B------:R-:W-:Y:S02]  /*0850*/  SHF.L.U32 R68, R0, 0x1, RZ ;  /* 0x0000000100447819 */ /* 0x000fe400000006ff */
[----:B------:R-:W-:Y:S02]  /*0860*/  SHF.L.U32 R66, R2, 0x2, RZ ;  /* 0x0000000202427819 */ /* 0x000fe400000006ff */
[----:B------:R-:W-:Y:S02]  /*0870*/  SHF.L.U32 R77, R0, 0x6, RZ ;  /* 0x00000006004d7819 */ /* 0x000fe400000006ff */
[----:B------:R-:W-:Y:S02]  /*0880*/  LOP3.LUT R68, R68, 0x2, RZ, 0xc0, !PT ;  /* 0x0000000244447812 */ /* 0x000fe400078ec0ff */
[----:B------:R-:W-:Y:S02]  /*0890*/  LOP3.LUT R73, R66, 0x7c, RZ, 0xc0, !PT ;  /* 0x0000007c42497812 */ /* 0x000fe400078ec0ff */
[----:B------:R-:W-:-:S02]  /*08a0*/  LOP3.LUT R68, R68, 0x380, R77, 0xf8, !PT ;  /* 0x0000038044447812 */ /* 0x000fc400078ef84d */
[----:B------:R-:W-:-:S04]  /*08b0*/  LEA R73, R58, R73, 0xa ;  /* 0x000000493a497211 */ /* 0x000fc800078e50ff */
[----:B------:R-:W-:Y:S02]  /*08c0*/  LOP3.LUT R77, R73, R68, RZ, 0xfc, !PT ;  /* 0x00000044494d7212 */ /* 0x000fe400078efcff */
[----:B------:R-:W-:-:S03]  /*08d0*/  IADD3 R73, PT, PT, R60, R73, RZ ;  /* 0x000000493c497210 */ /* 0x000fc60007ffe0ff */
[----:B0-----:R-:W-:-:S04]  /*08e0*/  IMAD.WIDE.U32 R76, R77, 0x4, R74 ;  /* 0x000000044d4c7825 */ /* 0x001fc800078e004a */
[----:B------:R-:W-:Y:S01]  /*08f0*/  IMAD.WIDE.U32 R74, R73, 0x4, R74 ;  /* 0x00000004494a7825 */ /* 0x000fe200078e004a */
[----:B------:R-:W2:Y:S04]  /*0900*/  LDG.E.CONSTANT R72, desc[UR8][R76.64] ;  /* 0x000000084c487981 */ /* 0x000ea8000c1e9900 */
[----:B------:R-:W2:Y:S01]  /*0910*/  LDG.E.CONSTANT R73, desc[UR8][R74.64] ;  /* 0x000000084a497981 */ /* 0x000ea2000c1e9900 */
[----:B------:R-:W-:-:S04]  /*0920*/  UIADD3 UR5, UPT, UPT, UR4, 0x4000, URZ ;  /* 0x0000400004057890 */ /* 0x000fc8000fffe0ff */
[----:B------:R-:W-:-:S06]  /*0930*/  ULEA UR5, UR6, UR5, 0x18 ;  /* 0x0000000506057291 */ /* 0x000fcc000f8ec0ff */
[----:B------:R-:W-:-:S05]  /*0940*/  LEA R66, R0, UR5, 0x3 ;  /* 0x0000000500427c11 */ /* 0x000fca000f8e18ff */
[----:B--2---:R0:W-:Y:S02]  /*0950*/  STS.64 [R66], R72 ;  /* 0x0000004842007388 */ /* 0x0041e40000000a00 */
.L_x_2:
[----:B------:R-:W-:Y:S05]  /*0960*/  BSYNC.RECONVERGENT B0 ;  /* 0x0000000000007941 */ /* 0x000fea0003800200 */
.L_x_1:
[----:B------:R-:W-:Y:S01]  /*0970*/  BAR.SYNC.DEFER_BLOCKING 0x0 ;  /* 0x0000000000007b1d */ /* 0x000fe20000010000 */
[----:B------:R-:W-:Y:S01]  /*0980*/  UIADD3 UR4, UPT, UPT, UR4, 0x4000, URZ ;  /* 0x0000400004047890 */ /* 0x000fe2000fffe0ff */
[----:B-1----:R-:W-:-:S03]  /*0990*/  MOV R70, RZ ;  /* 0x000000ff00467202 */ /* 0x002fc60000000f00 */
[----:B------:R-:W-:-:S12]  /*09a0*/  ULEA UR4, UR6, UR4, 0x18 ;  /* 0x0000000406047291 */ /* 0x000fd8000f8ec0ff */
.L_x_3:
[C---:B------:R-:W-:Y:S02]  /*09b0*/  LEA R78, R70.reuse, R62, 0x3 ;  /* 0x0000003e464e7211 */ /* 0x040fe400078e18ff */
[----:B------:R-:W-:Y:S02]  /*09c0*/  LEA R90, R70, R64, 0x1 ;  /* 0x00000040465a7211 */ /* 0x000fe400078e08ff */
[----:B------:R-:W-:Y:S02]  /*09d0*/  LEA R78, R78, UR4, 0x2 ;  /* 0x000000044e4e7c11 */ /* 0x000fe4000f8e10ff */
[----:B------:R-:W-:Y:S02]  /*09e0*/  LEA R90, R90, UR7, 0x2 ;  /* 0x000000075a5a7c11 */ /* 0x000fe4000f8e10ff */
[----:B------:R-:W-:Y:S01]  /*09f0*/  IADD3 R70, PT, PT, R70, 0x1, RZ ;  /* 0x0000000146467810 */ /* 0x000fe20007ffe0ff */
[----:B------:R-:W-:Y:S03]  /*0a00*/  LDS R68, [R78] ;  /* 0x000000004e447984 */ /* 0x000fe60000000800 */
[----:B------:R-:W-:Y:S01]  /*0a10*/  ISETP.NE.AND P0, PT, R70, 0x4, PT ;  /* 0x000000044600780c */ /* 0x000fe20003f05270 */
[----:B------:R-:W1:Y:S04]  /*0a20*/  LDS.64 R76, [R90+0x1000] ;  /* 0x001000005a4c7984 */ /* 0x000e680000000a00 */
[----:B------:R-:W2:Y:S04]  /*0a30*/  LDS.64 R74, [R90] ;  /* 0x000000005a4a7984 */ /* 0x000ea80000000a00 */
[----:B------:R-:W3:Y:S04]  /*0a40*/  LDS.64 R86, [R90+0x40] ;  /* 0x000040005a567984 */ /* 0x000ee80000000a00 */
[----:B0-----:R-:W0:Y:S04]  /*0a50*/  LDS R66, [R78+0x10] ;  /* 0x000010004e427984 */ /* 0x001e280000000800 */
[----:B------:R-:W4:Y:S04]  /*0a60*/  LDS.64 R78, [R90+0x1080] ;  /* 0x001080005a4e7984 */ /* 0x000f280000000a00 */
[----:B------:R-:W5:Y:S04]  /*0a70*/  LDS.64 R82, [R90+0x20] ;  /* 0x000020005a527984 */ /* 0x000f680000000a00 */
[----:B------:R-:W5:Y:S04]  /*0a80*/  LDS.64 R72, [R90+0x60] ;  /* 0x000060005a487984 */ /* 0x000f680000000a00 */
[----:B------:R-:W5:Y:S04]  /*0a90*/  LDS.64 R80, [R90+0xa0] ;  /* 0x0000a0005a507984 */ /* 0x000f680000000a00 */
[----:B------:R-:W5:Y:S04]  /*0aa0*/  LDS.64 R84, [R90+0x1020] ;  /* 0x001020005a547984 */ /* 0x000f680000000a00 */
[----:B------:R-:W5:Y:S01]  /*0ab0*/  LDS.64 R88, [R90+0x1040] ;  /* 0x001040005a587984 */ /* 0x000f620000000a00 */
[C---:B-1----:R-:W-:Y:S01]  /*0ac0*/  FFMA R76, R68.reuse, R76, R25 ;  /* 0x0000004c444c7223 */ /* 0x042fe20000000019 */
[C---:B--2---:R-:W-:Y:S01]  /*0ad0*/  FFMA R69, R68.reuse, R74, R69 ;  /* 0x0000004a44457223 */ /* 0x044fe20000000045 */
[----:B---3--:R-:W-:-:S02]  /*0ae0*/  FFMA R86, R68, R86, R65 ;  /* 0x0000005644567223 */ /* 0x008fc40000000041 */
[C---:B0-----:R-:W-:Y:S01]  /*0af0*/  FFMA R25, R66.reuse, R77, R76 ;  /* 0x0000004d42197223 */ /* 0x041fe2000000004c */
[C---:B------:R-:W-:Y:S01]  /*0b00*/  FFMA R69, R66.reuse, R75, R69 ;  /* 0x0000004b42457223 */ /* 0x040fe20000000045 */
[----:B------:R-:W0:Y:S01]  /*0b10*/  LDS.64 R76, [R90+0x80] ;  /* 0x000080005a4c7984 */ /* 0x000e220000000a00 */
[----:B------:R-:W-:Y:S01]  /*0b20*/  FFMA R65, R66, R87, R86 ;  /* 0x0000005742417223 */ /* 0x000fe20000000056 */
[----:B----4-:R-:W-:Y:S02]  /*0b30*/  FFMA R78, R68, R78, R93 ;  /* 0x0000004e444e7223 */ /* 0x010fe4000000005d */
[----:B------:R-:W1:Y:S02]  /*0b40*/  LDS.64 R74, [R90+0x1060] ;  /* 0x001060005a4a7984 */ /* 0x000e640000000a00 */
[----:B------:R-:W-:Y:S01]  /*0b50*/  FFMA R93, R66, R79, R78 ;  /* 0x0000004f425d7223 */ /* 0x000fe2000000004e */
[C---:B-----5:R-:W-:Y:S01]  /*0b60*/  FFMA R67, R68.reuse, R82, R67 ;  /* 0x0000005244437223 */ /* 0x060fe20000000043 */
[----:B------:R-:W2:Y:S01]  /*0b70*/  LDS.64 R86, [R90+0xc0] ;  /* 0x0000c0005a567984 */ /* 0x000ea20000000a00 */
[----:B------:R-:W-:-:S02]  /*0b80*/  FFMA R63, R68, R72, R63 ;  /* 0x00000048443f7223 */ /* 0x000fc4000000003f */
[C---:B------:R-:W-:Y:S01]  /*0b90*/  FFMA R67, R66.reuse, R83, R67 ;  /* 0x0000005342437223 */ /* 0x040fe20000000043 */
[----:B------:R-:W3:Y:S01]  /*0ba0*/  LDS.64 R78, [R90+0x1100] ;  /* 0x001100005a4e7984 */ /* 0x000ee20000000a00 */
[----:B------:R-:W-:Y:S01]  /*0bb0*/  FFMA R63, R66, R73, R63 ;  /* 0x00000049423f7223 */ /* 0x000fe2000000003f */
[C---:B------:R-:W-:Y:S02]  /*0bc0*/  FFMA R80, R68.reuse, R80, R59 ;  /* 0x0000005044507223 */ /* 0x040fe4000000003b */
[----:B------:R-:W4:Y:S01]  /*0bd0*/  LDS.64 R82, [R90+0x10a0] ;  /* 0x0010a0005a527984 */ /* 0x000f220000000a00 */
[----:B------:R-:W-:Y:S01]  /*0be0*/  FFMA R84, R68, R84, R23 ;  /* 0x0000005444547223 */ /* 0x000fe20000000017 */
[C---:B------:R-:W-:Y:S02]  /*0bf0*/  FFMA R59, R66.reuse, R81, R80 ;  /* 0x00000051423b7223 */ /* 0x040fe40000000050 */
[----:B------:R-:W5:Y:S01]  /*0c00*/  LDS.64 R72, [R90+0xe0] ;  /* 0x0000e0005a487984 */ /* 0x000f620000000a00 */
[----:B------:R-:W-:Y:S01]  /*0c10*/  FFMA R23, R66, R85, R84 ;  /* 0x0000005542177223 */ /* 0x000fe20000000054 */
[----:B------:R-:W-:-:S02]  /*0c20*/  FFMA R88, R68, R88, R21 ;  /* 0x0000005844587223 */ /* 0x000fc40000000015 */
[----:B------:R-:W5:Y:S02]  /*0c30*/  LDS.64 R80, [R90+0x120] ;  /* 0x000120005a507984 */ /* 0x000f640000000a00 */
[----:B------:R-:W-:Y:S02]  /*0c40*/  FFMA R21, R66, R89, R88 ;  /* 0x0000005942157223 */ /* 0x000fe40000000058 */
[----:B------:R-:W5:Y:S04]  /*0c50*/  LDS.64 R84, [R90+0x1120] ;  /* 0x001120005a547984 */ /* 0x000f680000000a00 */
[----:B------:R-:W5:Y:S01]  /*0c60*/  LDS.64 R88, [R90+0x10c0] ;  /* 0x0010c0005a587984 */ /* 0x000f620000000a00 */
[C---:B0-----:R-:W-:Y:S01]  /*0c70*/  FFMA R76, R68.reuse, R76, R61 ;  /* 0x0000004c444c7223 */ /* 0x041fe2000000003d */
[----:B-1----:R-:W-:-:S03]  /*0c80*/  FFMA R91, R68, R74, R91 ;  /* 0x0000004a445b7223 */ /* 0x002fc6000000005b */
[----:B------:R-:W-:Y:S02]  /*0c90*/  FFMA R61, R66, R77, R76 ;  /* 0x0000004d423d7223 */ /* 0x000fe4000000004c */
[----:B------:R-:W0:Y:S01]  /*0ca0*/  LDS.64 R76, [R90+0x100] ;  /* 0x000100005a4c7984 */ /* 0x000e220000000a00 */
[----:B--2---:R-:W-:Y:S01]  /*0cb0*/  FFMA R86, R68, R86, R57 ;  /* 0x0000005644567223 */ /* 0x004fe20000000039 */
[----:B------:R-:W-:Y:S02]  /*0cc0*/  FFMA R91, R66, R75, R91 ;  /* 0x0000004b425b7223 */ /* 0x000fe4000000005b */
[----:B------:R-:W1:Y:S01]  /*0cd0*/  LDS.64 R74, [R90+0x10e0] ;  /* 0x0010e0005a4a7984 */ /* 0x000e620000000a00 */
[----:B---3--:R-:W-:Y:S01]  /*0ce0*/  FFMA R10, R68, R78, R10 ;  /* 0x0000004e440a7223 */ /* 0x008fe2000000000a */
[C---:B------:R-:W-:Y:S02]  /*0cf0*/  FFMA R57, R66.reuse, R87, R86 ;  /* 0x0000005742397223 */ /* 0x040fe40000000056 */
[----:B------:R-:W2:Y:S01]  /*0d00*/  LDS.64 R86, [R90+0x140] ;  /* 0x000140005a567984 */ /* 0x000ea20000000a00 */
[----:B------:R-:W-:Y:S01]  /*0d10*/  FFMA R10, R66, R79, R10 ;  /* 0x0000004f420a7223 */ /* 0x000fe2000000000a */
[----:B----4-:R-:W-:-:S02]  /*0d20*/  FFMA R4, R68, R82, R4 ;  /* 0x0000005244047223 */ /* 0x010fc40000000004 */
[----:B------:R-:W3:Y:S01]  /*0d30*/  LDS.64 R78, [R90+0x1180] ;  /* 0x001180005a4e7984 */ /* 0x000ee20000000a00 */
[----:B-----5:R-:W-:Y:S01]  /*0d40*/  FFMA R55, R68, R72, R55 ;  /* 0x0000004844377223 */ /* 0x020fe20000000037 */
[----:B------:R-:W-:-:S03]  /*0d50*/  FFMA R4, R66, R83, R4 ;  /* 0x0000005342047223 */ /* 0x000fc60000000004 */
[----:B------:R-:W-:Y:S01]  /*0d60*/  FFMA R55, R66, R73, R55 ;  /* 0x0000004942377223 */ /* 0x000fe20000000037 */
[C---:B------:R-:W-:Y:S01]  /*0d70*/  FFMA R80, R68.reuse, R80, R51 ;  /* 0x0000005044507223 */ /* 0x040fe20000000033 */
[----:B------:R-:W4:Y:S01]  /*0d80*/  LDS.64 R72, [R90+0x160] ;  /* 0x000160005a487984 */ /* 0x000f220000000a00 */
[----:B------:R-:W-:Y:S02]  /*0d90*/  FFMA R12, R68, R84, R12 ;  /* 0x00000054440c7223 */ /* 0x000fe4000000000c */
[C---:B------:R-:W-:Y:S02]  /*0da0*/  FFMA R51, R66.reuse, R81, R80 ;  /* 0x0000005142337223 */ /* 0x040fe40000000050 */
[----:B------:R-:W5:Y:S01]  /*0db0*/  LDS.64 R80, [R90+0x180] ;  /* 0x000180005a507984 */ /* 0x000f620000000a00 */
[----:B------:R-:W-:Y:S01]  /*0dc0*/  FFMA R12, R66, R85, R12 ;  /* 0x00000055420c7223 */ /* 0x000fe2000000000c */
[----:B------:R-:W-:Y:S02]  /*0dd0*/  FFMA R6, R68, R88, R6 ;  /* 0x0000005844067223 */ /* 0x000fe40000000006 */
[----:B------:R-:W5:Y:S02]  /*0de0*/  LDS.64 R84, [R90+0x1c0] ;  /* 0x0001c0005a547984 */ /* 0x000f640000000a00 */
[----:B------:R-:W-:-:S02]  /*0df0*/  FFMA R6, R66, R89, R6 ;  /* 0x0000005942067223 */ /* 0x000fc40000000006 */
        /* <DEDUP_REMOVED lines=11> */
[----:B------:R-:W-:-:S03]  /*0eb0*/  FFMA R18, R66, R79, R18 ;  /* 0x0000004f42127223 */ /* 0x000fc60000000012 */
[----:B------:R-:W3:Y:S01]  /*0ec0*/  LDS.64 R78, [R90+0x1e0] ;  /* 0x0001e0005a4e7984 */ /* 0x000ee20000000a00 */
[----:B----4-:R-:W-:-:S03]  /*0ed0*/  FFMA R47, R68, R72, R47 ;  /* 0x00000048442f7223 */ /* 0x010fc6000000002f */
[----:B------:R-:W4:Y:S01]  /*0ee0*/  LDS.64 R74, [R90+0x11a0] ;  /* 0x0011a0005a4a7984 */ /* 0x000f220000000a00 */
[----:B------:R-:W-:Y:S01]  /*0ef0*/  FFMA R47, R66, R73, R47 ;  /* 0x00000049422f7223 */ /* 0x000fe2000000002f */
[C---:B-----5:R-:W-:Y:S01]  /*0f00*/  FFMA R80, R68.reuse, R80, R45 ;  /* 0x0000005044507223 */ /* 0x060fe2000000002d */
[----:B------:R-:W-:-:S03]  /*0f10*/  FFMA R84, R68, R84, R41 ;  /* 0x0000005444547223 */ /* 0x000fc60000000029 */
[C---:B------:R-:W-:Y:S02]  /*0f20*/  FFMA R45, R66.reuse, R81, R80 ;  /* 0x00000051422d7223 */ /* 0x040fe40000000050 */
[----:B------:R-:W5:Y:S01]  /*0f30*/  LDS.64 R80, [R90+0x3020] ;  /* 0x003020005a507984 */ /* 0x000f620000000a00 */
[----:B------:R-:W-:Y:S01]  /*0f40*/  FFMA R41, R66, R85, R84 ;  /* 0x0000005542297223 */ /* 0x000fe20000000054 */
[----:B------:R-:W-:Y:S02]  /*0f50*/  FFMA R14, R68, R88, R14 ;  /* 0x00000058440e7223 */ /* 0x000fe4000000000e */
[----:B------:R-:W5:Y:S02]  /*0f60*/  LDS.64 R84, [R90+0x2060] ;  /* 0x002060005a547984 */ /* 0x000f640000000a00 */
[----:B------:R-:W-:Y:S02]  /*0f70*/  FFMA R14, R66, R89, R14 ;  /* 0x00000059420e7223 */ /* 0x000fe4000000000e */
        /* <DEDUP_REMOVED lines=13> */
[----:B------:R-:W3:Y:S02]  /*1050*/  LDS.64 R86, [R90+0x3040] ;  /* 0x003040005a567984 */ /* 0x000ee40000000a00 */
[----:B------:R-:W-:Y:S02]  /*1060*/  FFMA R20, R66, R75, R20 ;  /* 0x0000004b42147223 */ /* 0x000fe40000000014 */
[----:B------:R-:W4:Y:S01]  /*1070*/  LDS.64 R78, [R90+0x3060] ;  /* 0x003060005a4e7984 */ /* 0x000f220000000a00 */
[----:B-----5:R-:W-:-:S03]  /*1080*/  FFMA R28, R68, R80, R28 ;  /* 0x00000050441c7223 */ /* 0x020fc6000000001c */
[----:B------:R-:W5:Y:S01]  /*1090*/  LDS.64 R74, [R90+0x2040] ;  /* 0x002040005a4a7984 */ /* 0x000f620000000a00 */
[----:B------:R-:W-:Y:S01]  /*10a0*/  FFMA R84, R68, R84, R3 ;  /* 0x0000005444547223 */ /* 0x000fe20000000003 */
[C---:B------:R-:W-:Y:S02]  /*10b0*/  FFMA R28, R66.reuse, R81, R28 ;  /* 0x00000051421c7223 */ /* 0x040fe4000000001c */
[----:B------:R-:W5:Y:S01]  /*10c0*/  LDS.64 R80, [R90+0x20a0] ;  /* 0x0020a0005a507984 */ /* 0x000f620000000a00 */
[----:B------:R-:W-:Y:S01]  /*10d0*/  FFMA R3, R66, R85, R84 ;  /* 0x0000005542037223 */ /* 0x000fe20000000054 */
[----:B------:R-:W-:Y:S02]  /*10e0*/  FFMA R26, R68, R88, R26 ;  /* 0x00000058441a7223 */ /* 0x000fe4000000001a */
[----:B------:R-:W5:Y:S02]  /*10f0*/  LDS.64 R84, [R90+0x30e0] ;  /* 0x0030e0005a547984 */ /* 0x000f640000000a00 */
[----:B------:R-:W-:Y:S01]  /*1100*/  FFMA R26, R66, R89, R26 ;  /* 0x00000059421a7223 */ /* 0x000fe2000000001a */
        /* <DEDUP_REMOVED lines=8> */
[----:B------:R-:W-:Y:S02]  /*1190*/  FFMA R37, R66, R73, R72 ;  /* 0x0000004942257223 */ /* 0x000fe40000000048 */
[----:B------:R-:W2:Y:S01]  /*11a0*/  LDS.64 R72, [R90+0x3080] ;  /* 0x003080005a487984 */ /* 0x000ea20000000a00 */
[----:B----4-:R-:W-:Y:S01]  /*11b0*/  FFMA R32, R68, R78, R32 ;  /* 0x0000004e44207223 */ /* 0x010fe20000000020 */
[----:B------:R-:W-:-:S02]  /*11c0*/  FFMA R30, R66, R87, R30 ;  /* 0x00000057421e7223 */ /* 0x000fc4000000001e */
[----:B------:R-:W3:Y:S01]  /*11d0*/  LDS.64 R86, [R90+0x2100] ;  /* 0x002100005a567984 */ /* 0x000ee20000000a00 */
[----:B------:R-:W-:Y:S01]  /*11e0*/  FFMA R32, R66, R79, R32 ;  /* 0x0000004f42207223 */ /* 0x000fe20000000020 */
[C---:B-----5:R-:W-:Y:S02]  /*11f0*/  FFMA R5, R68.reuse, R74, R5 ;  /* 0x0000004a44057223 */ /* 0x060fe40000000005 */
[----:B------:R-:W4:Y:S01]  /*1200*/  LDS.64 R78, [R90+0x30c0] ;  /* 0x0030c0005a4e7984 */ /* 0x000f220000000a00 */
[----:B------:R-:W-:Y:S01]  /*1210*/  FFMA R17, R68, R80, R17 ;  /* 0x0000005044117223 */ /* 0x000fe20000000011 */
[----:B------:R-:W-:Y:S02]  /*1220*/  FFMA R5, R66, R75, R5 ;  /* 0x0000004b42057223 */ /* 0x000fe40000000005 */
[----:B------:R-:W5:Y:S01]  /*1230*/  LDS.64 R74, [R90+0x30a0] ;  /* 0x0030a0005a4a7984 */ /* 0x000f620000000a00 */
[----:B------:R-:W-:Y:S01]  /*1240*/  FFMA R40, R68, R84, R40 ;  /* 0x0000005444287223 */ /* 0x000fe20000000028 */
[----:B------:R-:W-:-:S02]  /*1250*/  FFMA R17, R66, R81, R17 ;  /* 0x0000005142117223 */ /* 0x000fc40000000011 */
[----:B------:R-:W5:Y:S01]  /*1260*/  LDS.64 R80, [R90+0x2160] ;  /* 0x002160005a507984 */ /* 0x000f620000000a00 */
[----:B------:R-:W-:-:S03]  /*1270*/  FFMA R40, R66, R85, R40 ;  /* 0x0000005542287223 */ /* 0x000fc60000000028 */
        /* <DEDUP_REMOVED lines=45> */
[----:B------:R-:W-:-:S03]  /*1550*/  FFMA R52, R66, R81, R52 ;  /* 0x0000005142347223 */ /* 0x000fc60000000034 */
[----:B------:R-:W-:Y:S01]  /*1560*/  FFMA R54, R66, R85, R54 ;  /* 0x0000005542367223 */ /* 0x000fe20000000036 */
[C---:B0-----:R-:W-:Y:S01]  /*1570*/  FFMA R48, R68.reuse, R76, R48 ;  /* 0x0000004c44307223 */ /* 0x041fe20000000030 */
[----:B-1----:R-:W-:-:S03]  /*1580*/  FFMA R11, R68, R82, R11 ;  /* 0x00000052440b7223 */ /* 0x002fc6000000000b */
[----:B------:R-:W-:Y:S01]  /*1590*/  FFMA R48, R66, R77, R48 ;  /* 0x0000004d42307223 */ /* 0x000fe20000000030 */
[----:B--2---:R-:W-:Y:S01]  /*15a0*/  FFMA R50, R68, R72, R50 ;  /* 0x0000004844327223 */ /* 0x004fe20000000032 */
[----:B------:R-:W-:Y:S01]  /*15b0*/  FFMA R11, R66, R83, R11 ;  /* 0x00000053420b7223 */ /* 0x000fe2000000000b */
[----:B---3--:R-:W-:Y:S02]  /*15c0*/  FFMA R86, R68, R86, R27 ;  /* 0x0000005644567223 */ /* 0x008fe4000000001b */
[----:B------:R-:W-:Y:S01]  /*15d0*/  FFMA R50, R66, R73, R50 ;  /* 0x0000004942327223 */ /* 0x000fe20000000032 */
[----:B----4-:R-:W-:Y:S01]  /*15e0*/  FFMA R78, R68, R78, R9 ;  /* 0x0000004e444e7223 */ /* 0x010fe20000000009 */
[----:B------:R-:W-:Y:S01]  /*15f0*/  FFMA R27, R66, R87, R86 ;  /* 0x00000057421b7223 */ /* 0x000fe20000000056 */
[----:B-----5:R-:W-:Y:S02]  /*1600*/  FFMA R56, R68, R88, R56 ;  /* 0x0000005844387223 */ /* 0x020fe40000000038 */
[----:B------:R-:W-:-:S02]  /*1610*/  FFMA R9, R66, R79, R78 ;  /* 0x0000004f42097223 */ /* 0x000fc4000000004e */
[----:B------:R-:W-:Y:S01]  /*1620*/  FFMA R56, R66, R89, R56 ;  /* 0x0000005942387223 */ /* 0x000fe20000000038 */
[----:B------:R-:W-:Y:S06]  /*1630*/  @P0 BRA `(.L_x_3) ;  /* 0xfffffff000dc0947 */ /* 0x000fec000383ffff */
[----:B------:R-:W-:-:S04]  /*1640*/  IADD3 R58, PT, PT, R58, 0x1, RZ ;  /* 0x000000013a3a7810 */ /* 0x000fc80007ffe0ff */
[----:B------:R-:W-:-:S13]  /*1650*/  ISETP.NE.AND P0, PT, R58, 0x34, PT ;  /* 0x000000343a00780c */ /* 0x000fda0003f05270 */
[----:B------:R-:W-:Y:S05]  /*1660*/  @P0 BRA `(.L_x_4) ;  /* 0xffffffec00240947 */ /* 0x000fea000383ffff */
[----:B------:R-:W0:Y:S01]  /*1670*/  LDC.64 R72, c[0x0][0x398] ;  /* 0x0000e600ff487b82 */ /* 0x000e220000000a00 */
[----:B------:R-:W-:-:S04]  /*1680*/  SHF.L.U32 R58, R2, 0x2, RZ ;  /* 0x00000002023a7819 */ /* 0x000fc800000006ff */
[----:B------:R-:W-:-:S04]  /*1690*/  LOP3.LUT R79, R58, 0x7c, RZ, 0xc0, !PT ;  /* 0x0000007c3a4f7812 */ /* 0x000fc800078ec0ff */
[----:B------:R-:W-:-:S05]  /*16a0*/  LOP3.LUT R75, R79, 0x3, R0, 0xf8, !PT ;  /* 0x000000034f4b7812 */ /* 0x000fca00078ef800 */
[----:B0-----:R-:W-:Y:S02]  /*16b0*/  IMAD.WIDE.U32 R74, R75, 0x4, R72 ;  /* 0x000000044b4a7825 */ /* 0x001fe400078e0048 */
[----:B------:R-:W0:Y:S04]  /*16c0*/  LDC.64 R72, c[0x0][0x390] ;  /* 0x0000e400ff487b82 */ /* 0x000e280000000a00 */
[----:B------:R-:W2:Y:S01]  /*16d0*/  LDG.E.CONSTANT R74, desc[UR8][R74.64] ;  /* 0x000000084a4a7981 */ /* 0x000ea2000c1e9900 */
[----:B------:R-:W-:-:S04]  /*16e0*/  SHF.L.U32 R2, R2, 0xb, RZ ;  /* 0x0000000b02027819 */ /* 0x000fc800000006ff */
[----:B------:R-:W-:Y:S02]  /*16f0*/  LOP3.LUT R77, R2, 0x7fff0000, RZ, 0xc0, !PT ;  /* 0x7fff0000024d7812 */ /* 0x000fe400078ec0ff */
[----:B------:R-:W-:Y:S02]  /*1700*/  SHF.L.U32 R2, R0, 0x9, RZ ;  /* 0x0000000900027819 */ /* 0x000fe400000006ff */
[----:B------:R-:W-:Y:S02]  /*1710*/  LOP3.LUT R77, R77, 0x3, R0, 0xf8, !PT ;  /* 0x000000034d4d7812 */ /* 0x000fe400078ef800 */
[----:B------:R-:W-:-:S04]  /*1720*/  LOP3.LUT R2, R2, 0x7f800, RZ, 0xc0, !PT ;  /* 0x0007f80002027812 */ /* 0x000fc800078ec0ff */
[----:B------:R-:W-:-:S05]  /*1730*/  IADD3 R77, PT, PT, R79, R77, R2 ;  /* 0x0000004d4f4d7210 */ /* 0x000fca0007ffe002 */
[----:B0-----:R-:W-:-:S04]  /*1740*/  IMAD.WIDE.U32 R72, R77, 0x4, R72 ;  /* 0x000000044d487825 */ /* 0x001fc800078e0048 */
[--C-:B--2---:R-:W-:Y:S01]  /*1750*/  FADD R25, R25, R74.reuse ;  /* 0x0000004a19197221 */ /* 0x104fe20000000000 */
[--C-:B------:R-:W-:Y:S01]  /*1760*/  FADD R23, R23, R74.reuse ;  /* 0x0000004a17177221 */ /* 0x100fe20000000000 */
[--C-:B------:R-:W-:Y:S01]  /*1770*/  FADD R21, R21, R74.reuse ;  /* 0x0000004a15157221 */ /* 0x100fe20000000000 */
[--C-:B------:R-:W-:Y:S01]  /*1780*/  FADD R4, R4, R74.reuse ;  /* 0x0000004a04047221 */ /* 0x100fe20000000000 */
[--C-:B------:R-:W-:Y:S01]  /*1790*/  FADD R6, R6, R74.reuse ;  /* 0x0000004a06067221 */ /* 0x100fe20000000000 */
[----:B------:R-:W-:Y:S01]  /*17a0*/  FMNMX R25, RZ, R25, !PT ;  /* 0x00000019ff197209 */ /* 0x000fe20007800000 */
[--C-:B------:R-:W-:Y:S01]  /*17b0*/  FADD R8, R8, R74.reuse ;  /* 0x0000004a08087221 */ /* 0x100fe20000000000 */
[----:B------:R-:W-:Y:S01]  /*17c0*/  FMNMX R23, RZ, R23, !PT ;  /* 0x00000017ff177209 */ /* 0x000fe20007800000 */
[--C-:B------:R-:W-:Y:S01]  /*17d0*/  FADD R12, R12, R74.reuse ;  /* 0x0000004a0c0c7221 */ /* 0x100fe20000000000 */
[----:B------:R-:W-:Y:S01]  /*17e0*/  FMNMX R21, RZ, R21, !PT ;  /* 0x00000015ff157209 */ /* 0x000fe20007800000 */
[----:B------:R0:W-:Y:S01]  /*17f0*/  STG.E desc[UR8][R72.64+0x10000], R25 ;  /* 0x0100001948007986 */ /* 0x0001e2000c101908 */
[--C-:B------:R-:W-:Y:S01]  /*1800*/  FADD R14, R14, R74.reuse ;  /* 0x0000004a0e0e7221 */ /* 0x100fe20000000000 */
[--C-:B------:R-:W-:Y:S01]  /*1810*/  FADD R7, R7, R74.reuse ;  /* 0x0000004a07077221 */ /* 0x100fe20000000000 */
[--C-:B------:R-:W-:Y:S01]  /*1820*/  FADD R5, R5, R74.reuse ;  /* 0x0000004a05057221 */ /* 0x100fe20000000000 */
[----:B------:R1:W-:Y:S01]  /*1830*/  STG.E desc[UR8][R72.64+0x10200], R23 ;  /* 0x0102001748007986 */ /* 0x0003e2000c101908 */
[--C-:B------:R-:W-:Y:S01]  /*1840*/  FADD R3, R3, R74.reuse ;  /* 0x0000004a03037221 */ /* 0x100fe20000000000 */
[--C-:B------:R-:W-:Y:S01]  /*1850*/  FADD R61, R61, R74.reuse ;  /* 0x0000004a3d3d7221 */ /* 0x100fe20000000000 */
[----:B------:R-:W-:Y:S01]  /*1860*/  FMNMX R7, RZ, R7, !PT ;  /* 0x00000007ff077209 */ /* 0x000fe20007800000 */
[----:B------:R2:W-:Y:S01]  /*1870*/  STG.E desc[UR8][R72.64+0x10400], R21 ;  /* 0x0104001548007986 */ /* 0x0005e2000c101908 */
[----:B------:R-:W-:Y:S01]  /*1880*/  FMNMX R5, RZ, R5, !PT ;  /* 0x00000005ff057209 */ /* 0x000fe20007800000 */
[--C-:B------:R-:W-:Y:S01]  /*1890*/  FADD R57, R57, R74.reuse ;  /* 0x0000004a39397221 */ /* 0x100fe20000000000 */
[----:B------:R-:W-:Y:S01]  /*18a0*/  FMNMX R3, RZ, R3, !PT ;  /* 0x00000003ff037209 */ /* 0x000fe20007800000 */
[--C-:B------:R-:W-:Y:S01]  /*18b0*/  FADD R51, R51, R74.reuse ;  /* 0x0000004a33337221 */ /* 0x100fe20000000000 */
[----:B0-----:R-:W-:Y:S01]  /*18c0*/  FMNMX R25, RZ, R6, !PT ;  /* 0x00000006ff197209 */ /* 0x001fe20007800000 */
[--C-:B------:R-:W-:Y:S01]  /*18d0*/  FADD R47, R47, R74.reuse ;  /* 0x0000004a2f2f7221 */ /* 0x100fe20000000000 */
[--C-:B------:R-:W-:Y:S01]  /*18e0*/  FADD R18, R18, R74.reuse ;  /* 0x0000004a12127221 */ /* 0x100fe20000000000 */
[----:B-1----:R-:W-:Y:S01]  /*18f0*/  FMNMX R23, RZ, R4, !PT ;  /* 0x00000004ff177209 */ /* 0x002fe20007800000 */
[--C-:B------:R-:W-:Y:S01]  /*1900*/  FADD R41, R41, R74.reuse ;  /* 0x0000004a29297221 */ /* 0x100fe20000000000 */
[----:B------:R0:W-:Y:S01]  /*1910*/  STG.E desc[UR8][R72.64+0x10c00], R25 ;  /* 0x010c001948007986 */ /* 0x0001e2000c101908 */
[--C-:B------:R-:W-:Y:S01]  /*1920*/  FADD R22, R22, R74.reuse ;  /* 0x0000004a16167221 */ /* 0x100fe20000000000 */
[----:B--2---:R-:W-:Y:S01]  /*1930*/  FMNMX R21, RZ, R8, !PT ;  /* 0x00000008ff157209 */ /* 0x004fe20007800000 */
[--C-:B------:R-:W-:Y:S01]  /*1940*/  FADD R24, R24, R74.reuse ;  /* 0x0000004a18187221 */ /* 0x100fe20000000000 */
[----:B------:R1:W-:Y:S01]  /*1950*/  STG.E desc[UR8][R72.64+0x10a00], R23 ;  /* 0x010a001748007986 */ /* 0x0003e2000c101908 */
[--C-:B------:R-:W-:Y:S01]  /*1960*/  FADD R37, R37, R74.reuse ;  /* 0x0000004a25257221 */ /* 0x100fe20000000000 */
[--C-:B------:R-:W-:Y:S01]  /*1970*/  FADD R19, R19, R74.reuse ;  /* 0x0000004a13137221 */ /* 0x100fe20000000000 */
[--C-:B------:R-:W-:Y:S01]  /*1980*/  FADD R17, R17, R74.reuse ;  /* 0x0000004a11117221 */ /* 0x100fe20000000000 */
[--C-:B------:R-:W-:Y:S01]  /*1990*/  FADD R38, R38, R74.reuse ;  /* 0x0000004a26267221 */ /* 0x100fe20000000000 */
[--C-:B------:R-:W-:Y:S01]  /*19a0*/  FADD R15, R15, R74.reuse ;  /* 0x0000004a0f0f7221 */ /* 0x100fe20000000000 */
[--C-:B------:R-:W-:Y:S01]  /*19b0*/  FADD R40, R40, R74.reuse ;  /* 0x0000004a28287221 */ /* 0x100fe20000000000 */
[--C-:B------:R-:W-:Y:S01]  /*19c0*/  FADD R42, R42, R74.reuse ;  /* 0x0000004a2a2a7221 */ /* 0x100fe20000000000 */
[----:B0-----:R-:W-:Y:S01]  /*19d0*/  FMNMX R25, RZ, R14, !PT ;  /* 0x0000000eff197209 */ /* 0x001fe20007800000 */
[--C-:B------:R-:W-:Y:S01]  /*19e0*/  FADD R13, R13, R74.reuse ;  /* 0x0000004a0d0d7221 */ /* 0x100fe20000000000 */
[----:B------:R0:W-:Y:S01]  /*19f0*/  STG.E desc[UR8][R72.64+0x10e00], R21 ;  /* 0x010e001548007986 */ /* 0x0001e2000c101908 */
[----:B------:R-:W-:Y:S01]  /*1a00*/  FMNMX R61, RZ, R61, !PT ;  /* 0x0000003dff3d7209 */ /* 0x000fe20007800000 */
[--C-:B------:R-:W-:Y:S01]  /*1a10*/  FADD R69, R69, R74.reuse ;  /* 0x0000004a45457221 */ /* 0x100fe20000000000 */
[----:B-1----:R-:W-:Y:S01]  /*1a20*/  FMNMX R23, RZ, R12, !PT ;  /* 0x0000000cff177209 */ /* 0x002fe20007800000 */
[----:B------:R1:W-:Y:S01]  /*1a30*/  STG.E desc[UR8][R72.64+0x11400], R25 ;  /* 0x0114001948007986 */ /* 0x0003e2000c101908 */
[----:B------:R-:W-:Y:S01]  /*1a40*/  FMNMX R57, RZ, R57, !PT ;  /* 0x00000039ff397209 */ /* 0x000fe20007800000 */
[--C-:B------:R-:W-:Y:S01]  /*1a50*/  FADD R67, R67, R74.reuse ;  /* 0x0000004a43437221 */ /* 0x100fe20000000000 */
[----:B------:R-:W-:Y:S01]  /*1a60*/  FMNMX R51, RZ, R51, !PT ;  /* 0x00000033ff337209 */ /* 0x000fe20007800000 */
[----:B------:R2:W-:Y:S01]  /*1a70*/  STG.E desc[UR8][R72.64+0x11200], R23 ;  /* 0x0112001748007986 */ /* 0x0005e2000c101908 */
[----:B------:R-:W-:Y:S01]  /*1a80*/  FMNMX R47, RZ, R47, !PT ;  /* 0x0000002fff2f7209 */ /* 0x000fe20007800000 */
[--C-:B------:R-:W-:Y:S01]  /*1a90*/  FADD R65, R65, R74.reuse ;  /* 0x0000004a41417221 */ /* 0x100fe20000000000 */
[----:B------:R-:W-:Y:S01]  /*1aa0*/  FMNMX R41, RZ, R41, !PT ;  /* 0x00000029ff297209 */ /* 0x000fe20007800000 */
[----:B------:R3:W-:Y:S01]  /*1ab0*/  STG.E desc[UR8][R72.64+0x20200], R7 ;  /* 0x0202000748007986 */ /* 0x0007e2000c101908 */
[----:B0-----:R-:W-:Y:S01]  /*1ac0*/  FMNMX R21, RZ, R18, !PT ;  /* 0x00000012ff157209 */ /* 0x001fe20007800000 */
[--C-:B------:R-:W-:Y:S01]  /*1ad0*/  FADD R63, R63, R74.reuse ;  /* 0x0000004a3f3f7221 */ /* 0x100fe20000000000 */
[----:B------:R-:W-:Y:S01]  /*1ae0*/  FMNMX R37, RZ, R37, !PT ;  /* 0x00000025ff257209 */ /* 0x000fe20007800000 */
[----:B------:R0:W-:Y:S01]  /*1af0*/  STG.E desc[UR8][R72.64+0x20400], R5 ;  /* 0x0204000548007986 */ /* 0x0001e2000c101908 */
[----:B-1----:R-:W-:Y:S01]  /*1b00*/  FMNMX R25, RZ, R24, !PT ;  /* 0x00000018ff197209 */ /* 0x002fe20007800000 */
[--C-:B------:R-:W-:Y:S01]  /*1b10*/  FADD R91, R91, R74.reuse ;  /* 0x0000004a5b5b7221 */ /* 0x100fe20000000000 */
[----:B------:R-:W-:Y:S01]  /*1b20*/  FMNMX R19, RZ, R19, !PT ;  /* 0x00000013ff137209 */ /* 0x000fe20007800000 */
[----:B------:R1:W-:Y:S01]  /*1b30*/  STG.E desc[UR8][R72.64+0x20600], R3 ;  /* 0x0206000348007986 */ /* 0x0003e2000c101908 */
[----:B--2---:R-:W-:Y:S01]  /*1b40*/  FMNMX R23, RZ, R22, !PT ;  /* 0x00000016ff177209 */ /* 0x004fe20007800000 */
[--C-:B------:R-:W-:Y:S01]  /*1b50*/  FADD R93, R93, R74.reuse ;  /* 0x0000004a5d5d7221 */ /* 0x100fe20000000000 */
[----:B------:R-:W-:Y:S01]  /*1b60*/  FMNMX R17, RZ, R17, !PT ;  /* 0x00000011ff117209 */ /* 0x000fe20007800000 */
[--C-:B------:R-:W-:Y:S01]  /*1b70*/  FADD R59, R59, R74.reuse ;  /* 0x0000004a3b3b7221 */ /* 0x100fe20000000000 */
[----:B------:R-:W-:Y:S01]  /*1b80*/  FMNMX R15, RZ, R15, !PT ;  /* 0x0000000fff0f7209 */ /* 0x000fe20007800000 */
[--C-:B------:R-:W-:Y:S01]  /*1b90*/  FADD R55, R55, R74.reuse ;  /* 0x0000004a37377221 */ /* 0x100fe20000000000 */
[----:B---3--:R-:W-:Y:S01]  /*1ba0*/  FMNMX R7, RZ, R42, !PT ;  /* 0x0000002aff077209 */ /* 0x008fe20007800000 */
[--C-:B------:R-:W-:Y:S01]  /*1bb0*/  FADD R53, R53, R74.reuse ;  /* 0x0000004a35357221 */ /* 0x100fe20000000000 */
[----:B0-----:R-:W-:Y:S01]  /*1bc0*/  FMNMX R5, RZ, R40, !PT ;  /* 0x00000028ff057209 */ /* 0x001fe20007800000 */
[--C-:B------:R-:W-:Y:S01]  /*1bd0*/  FADD R10, R10, R74.reuse ;  /* 0x0000004a0a0a7221 */ /* 0x100fe20000000000 */
[----:B------:R-:W-:Y:S01]  /*1be0*/  FMNMX R13, RZ, R13, !PT ;  /* 0x0000000dff0d7209 */ /* 0x000fe20007800000 */
[--C-:B------:R-:W-:Y:S01]  /*1bf0*/  FADD R49, R49, R74.reuse ;  /* 0x0000004a31317221 */ /* 0x100fe20000000000 */
[----:B-1----:R-:W-:Y:S01]  /*1c00*/  FMNMX R3, RZ, R38, !PT ;  /* 0x00000026ff037209 */ /* 0x002fe20007800000 */
[--C-:B------:R-:W-:Y:S01]  /*1c10*/  FADD R16, R16, R74.reuse ;  /* 0x0000004a10107221 */ /* 0x100fe20000000000 */
        /* <DEDUP_REMOVED lines=24> */
[----:B------:R-:W-:Y:S01]  /*1da0*/  FADD R56, R56, R74 ;  /* 0x0000004a38387221 */ /* 0x000fe20000000000 */
[----:B------:R0:W-:Y:S01]  /*1db0*/  STG.E desc[UR8][R72.64+0x800], R61 ;  /* 0x0008003d48007986 */ /* 0x0001e2000c101908 */
[----:B------:R-:W-:-:S02]  /*1dc0*/  FMNMX R69, RZ, R69, !PT ;  /* 0x00000045ff457209 */ /* 0x000fc40007800000 */
[----:B------:R-:W-:Y:S01]  /*1dd0*/  FMNMX R67, RZ, R67, !PT ;  /* 0x00000043ff437209 */ /* 0x000fe20007800000 */
[----:B------:R1:W-:Y:S01]  /*1de0*/  STG.E desc[UR8][R72.64+0xc00], R57 ;  /* 0x000c003948007986 */ /* 0x0003e2000c101908 */
[----:B------:R-:W-:Y:S02]  /*1df0*/  FMNMX R65, RZ, R65, !PT ;  /* 0x00000041ff417209 */ /* 0x000fe40007800000 */
[----:B------:R-:W-:Y:S01]  /*1e00*/  FMNMX R63, RZ, R63, !PT ;  /* 0x0000003fff3f7209 */ /* 0x000fe20007800000 */
[----:B------:R2:W-:Y:S01]  /*1e10*/  STG.E desc[UR8][R72.64+0x1200], R51 ;  /* 0x0012003348007986 */ /* 0x0005e2000c101908 */
[----:B------:R-:W-:Y:S02]  /*1e20*/  FMNMX R91, RZ, R91, !PT ;  /* 0x0000005bff5b7209 */ /* 0x000fe40007800000 */
[----:B------:R-:W-:Y:S01]  /*1e30*/  FMNMX R93, RZ, R93, !PT ;  /* 0x0000005dff5d7209 */ /* 0x000fe20007800000 */
[----:B------:R3:W-:Y:S01]  /*1e40*/  STG.E desc[UR8][R72.64+0x1600], R47 ;  /* 0x0016002f48007986 */ /* 0x0007e2000c101908 */
[----:B------:R-:W-:-:S02]  /*1e50*/  FMNMX R59, RZ, R59, !PT ;  /* 0x0000003bff3b7209 */ /* 0x000fc40007800000 */
[----:B------:R-:W-:Y:S01]  /*1e60*/  FMNMX R55, RZ, R55, !PT ;  /* 0x00000037ff377209 */ /* 0x000fe20007800000 */
[----:B------:R4:W-:Y:S01]  /*1e70*/  STG.E desc[UR8][R72.64+0x11800], R21 ;  /* 0x0118001548007986 */ /* 0x0009e2000c101908 */
[----:B------:R-:W-:Y:S02]  /*1e80*/  FMNMX R53, RZ, R53, !PT ;  /* 0x00000035ff357209 */ /* 0x000fe40007800000 */
[----:B0-----:R-:W-:Y:S01]  /*1e90*/  FMNMX R61, RZ, R10, !PT ;  /* 0x0000000aff3d7209 */ /* 0x001fe20007800000 */
[----:B------:R0:W-:Y:S01]  /*1ea0*/  STG.E desc[UR8][R72.64+0x1c00], R41 ;  /* 0x001c002948007986 */ /* 0x0001e2000c101908 */
[----:B------:R-:W-:Y:S02]  /*1eb0*/  FMNMX R49, RZ, R49, !PT ;  /* 0x00000031ff317209 */ /* 0x000fe40007800000 */
[----:B-1----:R-:W-:Y:S01]  /*1ec0*/  FMNMX R57, RZ, R16, !PT ;  /* 0x00000010ff397209 */ /* 0x002fe20007800000 */
[----:B------:R1:W-:Y:S01]  /*1ed0*/  STG.E desc[UR8][R72.64+0x11c00], R23 ;  /* 0x011c001748007986 */ /* 0x0003e2000c101908 */
[----:B------:R-:W-:-:S02]  /*1ee0*/  FMNMX R45, RZ, R45, !PT ;  /* 0x0000002dff2d7209 */ /* 0x000fc40007800000 */
[----:B------:R-:W-:Y:S01]  /*1ef0*/  FMNMX R43, RZ, R43, !PT ;  /* 0x0000002bff2b7209 */ /* 0x000fe20007800000 */
[----:B------:R5:W-:Y:S01]  /*1f00*/  STG.E desc[UR8][R72.64+0x11e00], R25 ;  /* 0x011e001948007986 */ /* 0x000be2000c101908 */
[----:B--2---:R-:W-:Y:S02]  /*1f10*/  FMNMX R51, RZ, R20, !PT ;  /* 0x00000014ff337209 */ /* 0x004fe40007800000 */
[----:B------:R-:W-:Y:S01]  /*1f20*/  FMNMX R39, RZ, R39, !PT ;  /* 0x00000027ff277209 */ /* 0x000fe20007800000 */
[----:B------:R2:W-:Y:S01]  /*1f30*/  STG.E desc[UR8][R72.64+0x20000], R37 ;  /* 0x0200002548007986 */ /* 0x0005e2000c101908 */
[----:B---3--:R-:W-:Y:S02]  /*1f40*/  FMNMX R47, RZ, R26, !PT ;  /* 0x0000001aff2f7209 */ /* 0x008fe40007800000 */
[----:B----4-:R-:W-:Y:S01]  /*1f50*/  FMNMX R21, RZ, R28, !PT ;  /* 0x0000001cff157209 */ /* 0x010fe20007800000 */
[----:B------:R3:W-:Y:S01]  /*1f60*/  STG.E desc[UR8][R72.64+0x20800], R19 ;  /* 0x0208001348007986 */ /* 0x0007e2000c101908 */
[----:B0-----:R-:W-:-:S02]  /*1f70*/  FMNMX R41, RZ, R30, !PT ;  /* 0x0000001eff297209 */ /* 0x001fc40007800000 */
[----:B-1----:R-:W-:Y:S01]  /*1f80*/  FMNMX R23, RZ, R32, !PT ;  /* 0x00000020ff177209 */ /* 0x002fe20007800000 */
[----:B------:R0:W-:Y:S01]  /*1f90*/  STG.E desc[UR8][R72.64+0x20a00], R17 ;  /* 0x020a001148007986 */ /* 0x0001e2000c101908 */
[----:B-----5:R-:W-:Y:S02]  /*1fa0*/  FMNMX R25, RZ, R34, !PT ;  /* 0x00000022ff197209 */ /* 0x020fe40007800000 */
[----:B------:R-:W-:Y:S01]  /*1fb0*/  FMNMX R35, RZ, R35, !PT ;  /* 0x00000023ff237209 */ /* 0x000fe20007800000 */
[----:B------:R1:W-:Y:S01]  /*1fc0*/  STG.E desc[UR8][R72.64+0x30c00], R3 ;  /* 0x030c000348007986 */ /* 0x0003e2000c101908 */
[----:B--2---:R-:W-:Y:S02]  /*1fd0*/  FMNMX R37, RZ, R36, !PT ;  /* 0x00000024ff257209 */ /* 0x004fe40007800000 */
[----:B------:R-:W-:Y:S01]  /*1fe0*/  FMNMX R33, RZ, R33, !PT ;  /* 0x00000021ff217209 */ /* 0x000fe20007800000 */
[----:B------:R-:W-:Y:S01]  /*1ff0*/  STG.E desc[UR8][R72.64+0x20e00], R15 ;  /* 0x020e000f48007986 */ /* 0x000fe2000c101908 */
[----:B------:R-:W-:-:S02]  /*2000*/  FMNMX R29, RZ, R29, !PT ;  /* 0x0000001dff1d7209 */ /* 0x000fc40007800000 */
[----:B---3--:R-:W-:Y:S01]  /*2010*/  FMNMX R19, RZ, R46, !PT ;  /* 0x0000002eff137209 */ /* 0x008fe20007800000 */
[----:B------:R2:W-:Y:S01]  /*2020*/  STG.E desc[UR8][R72.64+0x30e00], R5 ;  /* 0x030e000548007986 */ /* 0x0005e2000c101908 */
[----:B0-----:R-:W-:Y:S02]  /*2030*/  FMNMX R17, RZ, R44, !PT ;  /* 0x0000002cff117209 */ /* 0x001fe40007800000 */
[----:B------:R-:W-:Y:S01]  /*2040*/  FMNMX R31, RZ, R31, !PT ;  /* 0x0000001fff1f7209 */ /* 0x000fe20007800000 */
[----:B------:R0:W-:Y:S01]  /*2050*/  STG.E desc[UR8][R72.64+0x31000], R7 ;  /* 0x0310000748007986 */ /* 0x0001e2000c101908 */
[----:B-1----:R-:W-:Y:S02]  /*2060*/  FMNMX R3, RZ, R48, !PT ;  /* 0x00000030ff037209 */ /* 0x002fe40007800000 */
[----:B------:R-:W-:Y:S01]  /*2070*/  FMNMX R71, RZ, R71, !PT ;  /* 0x00000047ff477209 */ /* 0x000fe20007800000 */
[----:B------:R1:W-:Y:S01]  /*2080*/  STG.E desc[UR8][R72.64+0x21400], R13 ;  /* 0x0214000d48007986 */ /* 0x0003e2000c101908 */
[----:B------:R-:W-:-:S02]  /*2090*/  FMNMX R9, RZ, R9, !PT ;  /* 0x00000009ff097209 */ /* 0x000fc40007800000 */
[----:B------:R-:W-:Y:S01]  /*20a0*/  FMNMX R11, RZ, R11, !PT ;  /* 0x0000000bff0b7209 */ /* 0x000fe20007800000 */
[----:B------:R-:W-:Y:S01]  /*20b0*/  STG.E desc[UR8][R72.64], R69 ;  /* 0x0000004548007986 */ /* 0x000fe2000c101908 */
[----:B--2---:R-:W-:Y:S02]  /*20c0*/  FMNMX R5, RZ, R50, !PT ;  /* 0x00000032ff057209 */ /* 0x004fe40007800000 */
[----:B------:R-:W-:Y:S01]  /*20d0*/  FMNMX R27, RZ, R27, !PT ;  /* 0x0000001bff1b7209 */ /* 0x000fe20007800000 */
[----:B------:R-:W-:Y:S01]  /*20e0*/  STG.E desc[UR8][R72.64+0x200], R67 ;  /* 0x0002004348007986 */ /* 0x000fe2000c101908 */
[----:B0-----:R-:W-:Y:S02]  /*20f0*/  FMNMX R7, RZ, R52, !PT ;  /* 0x00000034ff077209 */ /* 0x001fe40007800000 */
[----:B------:R-:W-:Y:S01]  /*2100*/  FMNMX R15, RZ, R56, !PT ;  /* 0x00000038ff0f7209 */ /* 0x000fe20007800000 */
[----:B------:R-:W-:Y:S01]  /*2110*/  STG.E desc[UR8][R72.64+0x400], R65 ;  /* 0x0004004148007986 */ /* 0x000fe2000c101908 */
[----:B-1----:R-:W-:-:S03]  /*2120*/  FMNMX R13, RZ, R54, !PT ;  /* 0x00000036ff0d7209 */ /* 0x002fc60007800000 */
[----:B------:R-:W-:Y:S04]  /*2130*/  STG.E desc[UR8][R72.64+0x600], R63 ;  /* 0x0006003f48007986 */ /* 0x000fe8000c101908 */
        /* <DEDUP_REMOVED lines=32> */
[----:B------:R-:W-:Y:S01]  /*2340*/  STG.E desc[UR8][R72.64+0x31e00], R15 ;  /* 0x031e000f48007986 */ /* 0x000fe2000c101908 */
[----:B------:R-:W-:Y:S05]  /*2350*/  EXIT ;  /* 0x000000000000794d */ /* 0x000fea0003800000 */
.L_x_5:
[----:B------:R-:W-:-:S00]  /*2360*/  BRA `(.L_x_5) ;  /* 0xfffffffc00fc7947 */ /* 0x000fc0000383ffff */
[----:B------:R-:W-:-:S00]  /*2370*/  NOP ;  /* 0x0000000000007918 */ /* 0x000fc00000000000 */
        /* <DEDUP_REMOVED lines=8> */
.L_x_6:


//--------------------- .nv.shared.my_kernel_kernel0 --------------------------
	.section	.nv.shared.my_kernel_kernel0,"aw",@nobits
	.sectionflags	@""
	.align	4
.nv.shared.my_kernel_kernel0:
	.zero		17536


//--------------------- .nv.shared.reserved.0     --------------------------
	.section	.nv.shared.reserved.0,"aw",@nobits
	.weak		__nv_reservedSMEM_offset_0_alias
	.size		__nv_reservedSMEM_offset_0_alias, 0, 64
	.other		__nv_reservedSMEM_offset_0_alias,@"STO_CUDA_RESERVED_SHARED STV_DEFAULT"
__nv_reservedSMEM_offset_0_alias:
	.zero		0
	.zero		64


//--------------------- .nv.constant0.my_kernel_kernel0 --------------------------
	.section	.nv.constant0.my_kernel_kernel0,"a",@progbits
	.sectionflags	@""
	.align	4
.nv.constant0.my_kernel_kernel0:
	.zero		928


//--------------------- SYMBOLS --------------------------

	.type		.nv.reservedSmem.offset0,@object
	.size		.nv.reservedSmem.offset0,0x4
	.type		.nv.reservedSmem.cap,@object
	.size		.nv.reservedSmem.cap,0x4
